//
// Generated by NVIDIA NVVM Compiler
//
// Compiler Build ID: CL-36424714
// Cuda compilation tools, release 13.0, V13.0.88
// Based on NVVM 20.0.0
//

.version 9.0
.target sm_100
.address_size 64

	// .globl	_Z16block_mul_kerneliiPdS_S_
.extern .shared .align 16 .b8 share[];

.visible .entry _Z16block_mul_kerneliiPdS_S_(
	.param .u32 _Z16block_mul_kerneliiPdS_S__param_0,
	.param .u32 _Z16block_mul_kerneliiPdS_S__param_1,
	.param .u64 .ptr .align 1 _Z16block_mul_kerneliiPdS_S__param_2,
	.param .u64 .ptr .align 1 _Z16block_mul_kerneliiPdS_S__param_3,
	.param .u64 .ptr .align 1 _Z16block_mul_kerneliiPdS_S__param_4
)
{
	.reg .pred 	%p<3>;
	.reg .b32 	%r<100>;
	.reg .b64 	%rd<49>;
	.reg .b64 	%fd<499>;

	ld.param.u32 	%r43, [_Z16block_mul_kerneliiPdS_S__param_0];
	ld.param.u32 	%r44, [_Z16block_mul_kerneliiPdS_S__param_1];
	mov.u32 	%r45, %ctaid.x;
	mov.u32 	%r46, %ctaid.y;
	shl.b32 	%r1, %r45, 5;
	shl.b32 	%r2, %r46, 5;
	mov.u32 	%r3, %tid.y;
	mov.u32 	%r4, %tid.x;
	mov.u32 	%r5, %ntid.y;
	mov.u32 	%r6, %ntid.x;
	setp.lt.s32 	%p1, %r44, 1;
	mov.f64 	%fd491, 0d0000000000000000;
	mov.f64 	%fd492, %fd491;
	mov.f64 	%fd493, %fd491;
	mov.f64 	%fd494, %fd491;
	mov.f64 	%fd495, %fd491;
	mov.f64 	%fd496, %fd491;
	mov.f64 	%fd497, %fd491;
	mov.f64 	%fd498, %fd491;
	@%p1 bra 	$L__BB0_3;
	shl.b32 	%r47, %r3, 5;
	add.s32 	%r48, %r1, %r3;
	add.s32 	%r49, %r47, %r4;
	shl.b32 	%r50, %r49, 3;
	mov.u32 	%r51, share;
	add.s32 	%r7, %r51, %r50;
	shl.b32 	%r8, %r6, 3;
	add.s32 	%r52, %r48, %r5;
	shl.b32 	%r53, %r5, 8;
	add.s32 	%r9, %r7, %r53;
	add.s32 	%r54, %r52, %r5;
	shl.b32 	%r55, %r5, 9;
	add.s32 	%r10, %r7, %r55;
	add.s32 	%r56, %r54, %r5;
	add.s32 	%r11, %r10, %r53;
	shl.b32 	%r57, %r4, 3;
	add.s32 	%r58, %r51, %r57;
	add.s32 	%r12, %r58, 8192;
	shl.b32 	%r59, %r3, 8;
	add.s32 	%r13, %r51, %r59;
	add.s32 	%r14, %r13, %r53;
	add.s32 	%r15, %r14, %r53;
	neg.s32 	%r99, %r44;
	add.s32 	%r60, %r3, %r5;
	mad.lo.s32 	%r61, %r43, %r60, %r4;
	add.s32 	%r98, %r61, %r2;
	shl.b32 	%r62, %r5, 1;
	add.s32 	%r63, %r3, %r62;
	mad.lo.s32 	%r64, %r43, %r63, %r4;
	add.s32 	%r97, %r64, %r2;
	mad.lo.s32 	%r65, %r5, 3, %r3;
	mad.lo.s32 	%r66, %r43, %r65, %r4;
	add.s32 	%r96, %r66, %r2;
	mad.lo.s32 	%r67, %r3, %r43, %r4;
	add.s32 	%r95, %r67, %r2;
	mad.lo.s32 	%r94, %r56, %r43, %r4;
	mad.lo.s32 	%r93, %r54, %r43, %r4;
	mad.lo.s32 	%r92, %r52, %r43, %r4;
	mad.lo.s32 	%r91, %r48, %r43, %r4;
	mov.f64 	%fd498, 0d0000000000000000;
	cvt.u64.u32 	%rd13, %r8;
	mul.wide.u32 	%rd14, %r6, 8;
	mov.f64 	%fd497, %fd498;
	mov.f64 	%fd496, %fd498;
	mov.f64 	%fd495, %fd498;
	mov.f64 	%fd494, %fd498;
	mov.f64 	%fd493, %fd498;
	mov.f64 	%fd492, %fd498;
	mov.f64 	%fd491, %fd498;
$L__BB0_2:
	ld.param.u64 	%rd47, [_Z16block_mul_kerneliiPdS_S__param_3];
	ld.param.u64 	%rd46, [_Z16block_mul_kerneliiPdS_S__param_2];
	mul.wide.s32 	%rd4, %r94, 8;
	cvta.to.global.u64 	%rd5, %rd46;
	add.s64 	%rd6, %rd5, %rd4;
	mul.wide.s32 	%rd7, %r93, 8;
	add.s64 	%rd8, %rd5, %rd7;
	mul.wide.s32 	%rd9, %r92, 8;
	add.s64 	%rd10, %rd5, %rd9;
	mul.wide.s32 	%rd11, %r91, 8;
	add.s64 	%rd12, %rd5, %rd11;
	ld.global.f64 	%fd27, [%rd12];
	st.shared.f64 	[%r7], %fd27;
	add.s64 	%rd15, %rd12, %rd14;
	ld.global.f64 	%fd28, [%rd15];
	add.s32 	%r68, %r7, %r8;
	st.shared.f64 	[%r68], %fd28;
	ld.global.f64 	%fd29, [%rd10];
	st.shared.f64 	[%r9], %fd29;
	add.s64 	%rd16, %rd10, %rd14;
	ld.global.f64 	%fd30, [%rd16];
	add.s32 	%r69, %r9, %r8;
	st.shared.f64 	[%r69], %fd30;
	ld.global.f64 	%fd31, [%rd8];
	st.shared.f64 	[%r10], %fd31;
	add.s64 	%rd17, %rd8, %rd14;
	ld.global.f64 	%fd32, [%rd17];
	add.s32 	%r70, %r10, %r8;
	st.shared.f64 	[%r70], %fd32;
	ld.global.f64 	%fd33, [%rd6];
	st.shared.f64 	[%r11], %fd33;
	add.s64 	%rd18, %rd6, %rd14;
	ld.global.f64 	%fd34, [%rd18];
	add.s32 	%r71, %r11, %r8;
	st.shared.f64 	[%r71], %fd34;
	cvta.to.global.u64 	%rd19, %rd47;
	mul.wide.s32 	%rd20, %r95, 8;
	add.s64 	%rd21, %rd19, %rd20;
	ld.global.f64 	%fd35, [%rd21];
	st.shared.f64 	[%r7+8192], %fd35;
	add.s64 	%rd22, %rd21, %rd13;
	ld.global.f64 	%fd36, [%rd22];
	st.shared.f64 	[%r68+8192], %fd36;
	mul.wide.s32 	%rd23, %r98, 8;
	add.s64 	%rd24, %rd19, %rd23;
	ld.global.f64 	%fd37, [%rd24];
	st.shared.f64 	[%r9+8192], %fd37;
	add.s64 	%rd25, %rd24, %rd13;
	ld.global.f64 	%fd38, [%rd25];
	st.shared.f64 	[%r69+8192], %fd38;
	mul.wide.s32 	%rd26, %r97, 8;
	add.s64 	%rd27, %rd19, %rd26;
	ld.global.f64 	%fd39, [%rd27];
	st.shared.f64 	[%r10+8192], %fd39;
	add.s64 	%rd28, %rd27, %rd13;
	ld.global.f64 	%fd40, [%rd28];
	st.shared.f64 	[%r70+8192], %fd40;
	mul.wide.s32 	%rd29, %r96, 8;
	add.s64 	%rd30, %rd19, %rd29;
	ld.global.f64 	%fd41, [%rd30];
	st.shared.f64 	[%r11+8192], %fd41;
	add.s64 	%rd31, %rd30, %rd13;
	ld.global.f64 	%fd42, [%rd31];
	st.shared.f64 	[%r71+8192], %fd42;
	bar.sync 	0;
	ld.shared.f64 	%fd43, [%r12];
	add.s32 	%r72, %r12, %r8;
	ld.shared.f64 	%fd44, [%r72];
	ld.shared.v2.f64 	{%fd45, %fd46}, [%r13];
	ld.shared.v2.f64 	{%fd47, %fd48}, [%r14];
	ld.shared.v2.f64 	{%fd49, %fd50}, [%r15];
	mov.u32 	%r73, %ntid.y;
	shl.b32 	%r74, %r73, 8;
	add.s32 	%r75, %r15, %r74;
	ld.shared.v2.f64 	{%fd51, %fd52}, [%r75];
	fma.rn.f64 	%fd53, %fd43, %fd45, %fd491;
	fma.rn.f64 	%fd54, %fd44, %fd45, %fd492;
	fma.rn.f64 	%fd55, %fd43, %fd47, %fd493;
	fma.rn.f64 	%fd56, %fd44, %fd47, %fd494;
	fma.rn.f64 	%fd57, %fd43, %fd49, %fd495;
	fma.rn.f64 	%fd58, %fd44, %fd49, %fd496;
	fma.rn.f64 	%fd59, %fd43, %fd51, %fd497;
	fma.rn.f64 	%fd60, %fd44, %fd51, %fd498;
	ld.shared.f64 	%fd61, [%r12+256];
	ld.shared.f64 	%fd62, [%r72+256];
	fma.rn.f64 	%fd63, %fd61, %fd46, %fd53;
	fma.rn.f64 	%fd64, %fd62, %fd46, %fd54;
	fma.rn.f64 	%fd65, %fd61, %fd48, %fd55;
	fma.rn.f64 	%fd66, %fd62, %fd48, %fd56;
	fma.rn.f64 	%fd67, %fd61, %fd50, %fd57;
	fma.rn.f64 	%fd68, %fd62, %fd50, %fd58;
	fma.rn.f64 	%fd69, %fd61, %fd52, %fd59;
	fma.rn.f64 	%fd70, %fd62, %fd52, %fd60;
	ld.shared.f64 	%fd71, [%r12+512];
	ld.shared.f64 	%fd72, [%r72+512];
	ld.shared.v2.f64 	{%fd73, %fd74}, [%r13+16];
	ld.shared.v2.f64 	{%fd75, %fd76}, [%r14+16];
	ld.shared.v2.f64 	{%fd77, %fd78}, [%r15+16];
	ld.shared.v2.f64 	{%fd79, %fd80}, [%r75+16];
	fma.rn.f64 	%fd81, %fd71, %fd73, %fd63;
	fma.rn.f64 	%fd82, %fd72, %fd73, %fd64;
	fma.rn.f64 	%fd83, %fd71, %fd75, %fd65;
	fma.rn.f64 	%fd84, %fd72, %fd75, %fd66;
	fma.rn.f64 	%fd85, %fd71, %fd77, %fd67;
	fma.rn.f64 	%fd86, %fd72, %fd77, %fd68;
	fma.rn.f64 	%fd87, %fd71, %fd79, %fd69;
	fma.rn.f64 	%fd88, %fd72, %fd79, %fd70;
	ld.shared.f64 	%fd89, [%r12+768];
	ld.shared.f64 	%fd90, [%r72+768];
	fma.rn.f64 	%fd91, %fd89, %fd74, %fd81;
	fma.rn.f64 	%fd92, %fd90, %fd74, %fd82;
	fma.rn.f64 	%fd93, %fd89, %fd76, %fd83;
	fma.rn.f64 	%fd94, %fd90, %fd76, %fd84;
	fma.rn.f64 	%fd95, %fd89, %fd78, %fd85;
	fma.rn.f64 	%fd96, %fd90, %fd78, %fd86;
	fma.rn.f64 	%fd97, %fd89, %fd80, %fd87;
	fma.rn.f64 	%fd98, %fd90, %fd80, %fd88;
	ld.shared.f64 	%fd99, [%r12+1024];
	ld.shared.f64 	%fd100, [%r72+1024];
	ld.shared.v2.f64 	{%fd101, %fd102}, [%r13+32];
	ld.shared.v2.f64 	{%fd103, %fd104}, [%r14+32];
	ld.shared.v2.f64 	{%fd105, %fd106}, [%r15+32];
	ld.shared.v2.f64 	{%fd107, %fd108}, [%r75+32];
	fma.rn.f64 	%fd109, %fd99, %fd101, %fd91;
	fma.rn.f64 	%fd110, %fd100, %fd101, %fd92;
	fma.rn.f64 	%fd111, %fd99, %fd103, %fd93;
	fma.rn.f64 	%fd112, %fd100, %fd103, %fd94;
	fma.rn.f64 	%fd113, %fd99, %fd105, %fd95;
	fma.rn.f64 	%fd114, %fd100, %fd105, %fd96;
	fma.rn.f64 	%fd115, %fd99, %fd107, %fd97;
	fma.rn.f64 	%fd116, %fd100, %fd107, %fd98;
	ld.shared.f64 	%fd117, [%r12+1280];
	ld.shared.f64 	%fd118, [%r72+1280];
	fma.rn.f64 	%fd119, %fd117, %fd102, %fd109;
	fma.rn.f64 	%fd120, %fd118, %fd102, %fd110;
	fma.rn.f64 	%fd121, %fd117, %fd104, %fd111;
	fma.rn.f64 	%fd122, %fd118, %fd104, %fd112;
	fma.rn.f64 	%fd123, %fd117, %fd106, %fd113;
	fma.rn.f64 	%fd124, %fd118, %fd106, %fd114;
	fma.rn.f64 	%fd125, %fd117, %fd108, %fd115;
	fma.rn.f64 	%fd126, %fd118, %fd108, %fd116;
	ld.shared.f64 	%fd127, [%r12+1536];
	ld.shared.f64 	%fd128, [%r72+1536];
	ld.shared.v2.f64 	{%fd129, %fd130}, [%r13+48];
	ld.shared.v2.f64 	{%fd131, %fd132}, [%r14+48];
	ld.shared.v2.f64 	{%fd133, %fd134}, [%r15+48];
	ld.shared.v2.f64 	{%fd135, %fd136}, [%r75+48];
	fma.rn.f64 	%fd137, %fd127, %fd129, %fd119;
	fma.rn.f64 	%fd138, %fd128, %fd129, %fd120;
	fma.rn.f64 	%fd139, %fd127, %fd131, %fd121;
	fma.rn.f64 	%fd140, %fd128, %fd131, %fd122;
	fma.rn.f64 	%fd141, %fd127, %fd133, %fd123;
	fma.rn.f64 	%fd142, %fd128, %fd133, %fd124;
	fma.rn.f64 	%fd143, %fd127, %fd135, %fd125;
	fma.rn.f64 	%fd144, %fd128, %fd135, %fd126;
	ld.shared.f64 	%fd145, [%r12+1792];
	ld.shared.f64 	%fd146, [%r72+1792];
	fma.rn.f64 	%fd147, %fd145, %fd130, %fd137;
	fma.rn.f64 	%fd148, %fd146, %fd130, %fd138;
	fma.rn.f64 	%fd149, %fd145, %fd132, %fd139;
	fma.rn.f64 	%fd150, %fd146, %fd132, %fd140;
	fma.rn.f64 	%fd151, %fd145, %fd134, %fd141;
	fma.rn.f64 	%fd152, %fd146, %fd134, %fd142;
	fma.rn.f64 	%fd153, %fd145, %fd136, %fd143;
	fma.rn.f64 	%fd154, %fd146, %fd136, %fd144;
	ld.shared.f64 	%fd155, [%r12+2048];
	ld.shared.f64 	%fd156, [%r72+2048];
	ld.shared.v2.f64 	{%fd157, %fd158}, [%r13+64];
	ld.shared.v2.f64 	{%fd159, %fd160}, [%r14+64];
	ld.shared.v2.f64 	{%fd161, %fd162}, [%r15+64];
	ld.shared.v2.f64 	{%fd163, %fd164}, [%r75+64];
	fma.rn.f64 	%fd165, %fd155, %fd157, %fd147;
	fma.rn.f64 	%fd166, %fd156, %fd157, %fd148;
	fma.rn.f64 	%fd167, %fd155, %fd159, %fd149;
	fma.rn.f64 	%fd168, %fd156, %fd159, %fd150;
	fma.rn.f64 	%fd169, %fd155, %fd161, %fd151;
	fma.rn.f64 	%fd170, %fd156, %fd161, %fd152;
	fma.rn.f64 	%fd171, %fd155, %fd163, %fd153;
	fma.rn.f64 	%fd172, %fd156, %fd163, %fd154;
	ld.shared.f64 	%fd173, [%r12+2304];
	ld.shared.f64 	%fd174, [%r72+2304];
	fma.rn.f64 	%fd175, %fd173, %fd158, %fd165;
	fma.rn.f64 	%fd176, %fd174, %fd158, %fd166;
	fma.rn.f64 	%fd177, %fd173, %fd160, %fd167;
	fma.rn.f64 	%fd178, %fd174, %fd160, %fd168;
	fma.rn.f64 	%fd179, %fd173, %fd162, %fd169;
	fma.rn.f64 	%fd180, %fd174, %fd162, %fd170;
	fma.rn.f64 	%fd181, %fd173, %fd164, %fd171;
	fma.rn.f64 	%fd182, %fd174, %fd164, %fd172;
	ld.shared.f64 	%fd183, [%r12+2560];
	ld.shared.f64 	%fd184, [%r72+2560];
	ld.shared.v2.f64 	{%fd185, %fd186}, [%r13+80];
	ld.shared.v2.f64 	{%fd187, %fd188}, [%r14+80];
	ld.shared.v2.f64 	{%fd189, %fd190}, [%r15+80];
	ld.shared.v2.f64 	{%fd191, %fd192}, [%r75+80];
	fma.rn.f64 	%fd193, %fd183, %fd185, %fd175;
	fma.rn.f64 	%fd194, %fd184, %fd185, %fd176;
	fma.rn.f64 	%fd195, %fd183, %fd187, %fd177;
	fma.rn.f64 	%fd196, %fd184, %fd187, %fd178;
	fma.rn.f64 	%fd197, %fd183, %fd189, %fd179;
	fma.rn.f64 	%fd198, %fd184, %fd189, %fd180;
	fma.rn.f64 	%fd199, %fd183, %fd191, %fd181;
	fma.rn.f64 	%fd200, %fd184, %fd191, %fd182;
	ld.shared.f64 	%fd201, [%r12+2816];
	ld.shared.f64 	%fd202, [%r72+2816];
	fma.rn.f64 	%fd203, %fd201, %fd186, %fd193;
	fma.rn.f64 	%fd204, %fd202, %fd186, %fd194;
	fma.rn.f64 	%fd205, %fd201, %fd188, %fd195;
	fma.rn.f64 	%fd206, %fd202, %fd188, %fd196;
	fma.rn.f64 	%fd207, %fd201, %fd190, %fd197;
	fma.rn.f64 	%fd208, %fd202, %fd190, %fd198;
	fma.rn.f64 	%fd209, %fd201, %fd192, %fd199;
	fma.rn.f64 	%fd210, %fd202, %fd192, %fd200;
	ld.shared.f64 	%fd211, [%r12+3072];
	ld.shared.f64 	%fd212, [%r72+3072];
	ld.shared.v2.f64 	{%fd213, %fd214}, [%r13+96];
	ld.shared.v2.f64 	{%fd215, %fd216}, [%r14+96];
	ld.shared.v2.f64 	{%fd217, %fd218}, [%r15+96];
	ld.shared.v2.f64 	{%fd219, %fd220}, [%r75+96];
	fma.rn.f64 	%fd221, %fd211, %fd213, %fd203;
	fma.rn.f64 	%fd222, %fd212, %fd213, %fd204;
	fma.rn.f64 	%fd223, %fd211, %fd215, %fd205;
	fma.rn.f64 	%fd224, %fd212, %fd215, %fd206;
	fma.rn.f64 	%fd225, %fd211, %fd217, %fd207;
	fma.rn.f64 	%fd226, %fd212, %fd217, %fd208;
	fma.rn.f64 	%fd227, %fd211, %fd219, %fd209;
	fma.rn.f64 	%fd228, %fd212, %fd219, %fd210;
	ld.shared.f64 	%fd229, [%r12+3328];
	ld.shared.f64 	%fd230, [%r72+3328];
	fma.rn.f64 	%fd231, %fd229, %fd214, %fd221;
	fma.rn.f64 	%fd232, %fd230, %fd214, %fd222;
	fma.rn.f64 	%fd233, %fd229, %fd216, %fd223;
	fma.rn.f64 	%fd234, %fd230, %fd216, %fd224;
	fma.rn.f64 	%fd235, %fd229, %fd218, %fd225;
	fma.rn.f64 	%fd236, %fd230, %fd218, %fd226;
	fma.rn.f64 	%fd237, %fd229, %fd220, %fd227;
	fma.rn.f64 	%fd238, %fd230, %fd220, %fd228;
	ld.shared.f64 	%fd239, [%r12+3584];
	ld.shared.f64 	%fd240, [%r72+3584];
	ld.shared.v2.f64 	{%fd241, %fd242}, [%r13+112];
	ld.shared.v2.f64 	{%fd243, %fd244}, [%r14+112];
	ld.shared.v2.f64 	{%fd245, %fd246}, [%r15+112];
	ld.shared.v2.f64 	{%fd247, %fd248}, [%r75+112];
	fma.rn.f64 	%fd249, %fd239, %fd241, %fd231;
	fma.rn.f64 	%fd250, %fd240, %fd241, %fd232;
	fma.rn.f64 	%fd251, %fd239, %fd243, %fd233;
	fma.rn.f64 	%fd252, %fd240, %fd243, %fd234;
	fma.rn.f64 	%fd253, %fd239, %fd245, %fd235;
	fma.rn.f64 	%fd254, %fd240, %fd245, %fd236;
	fma.rn.f64 	%fd255, %fd239, %fd247, %fd237;
	fma.rn.f64 	%fd256, %fd240, %fd247, %fd238;
	ld.shared.f64 	%fd257, [%r12+3840];
	ld.shared.f64 	%fd258, [%r72+3840];
	fma.rn.f64 	%fd259, %fd257, %fd242, %fd249;
	fma.rn.f64 	%fd260, %fd258, %fd242, %fd250;
	fma.rn.f64 	%fd261, %fd257, %fd244, %fd251;
	fma.rn.f64 	%fd262, %fd258, %fd244, %fd252;
	fma.rn.f64 	%fd263, %fd257, %fd246, %fd253;
	fma.rn.f64 	%fd264, %fd258, %fd246, %fd254;
	fma.rn.f64 	%fd265, %fd257, %fd248, %fd255;
	fma.rn.f64 	%fd266, %fd258, %fd248, %fd256;
	ld.shared.f64 	%fd267, [%r12+4096];
	ld.shared.f64 	%fd268, [%r72+4096];
	ld.shared.v2.f64 	{%fd269, %fd270}, [%r13+128];
	ld.shared.v2.f64 	{%fd271, %fd272}, [%r14+128];
	ld.shared.v2.f64 	{%fd273, %fd274}, [%r15+128];
	ld.shared.v2.f64 	{%fd275, %fd276}, [%r75+128];
	fma.rn.f64 	%fd277, %fd267, %fd269, %fd259;
	fma.rn.f64 	%fd278, %fd268, %fd269, %fd260;
	fma.rn.f64 	%fd279, %fd267, %fd271, %fd261;
	fma.rn.f64 	%fd280, %fd268, %fd271, %fd262;
	fma.rn.f64 	%fd281, %fd267, %fd273, %fd263;
	fma.rn.f64 	%fd282, %fd268, %fd273, %fd264;
	fma.rn.f64 	%fd283, %fd267, %fd275, %fd265;
	fma.rn.f64 	%fd284, %fd268, %fd275, %fd266;
	ld.shared.f64 	%fd285, [%r12+4352];
	ld.shared.f64 	%fd286, [%r72+4352];
	fma.rn.f64 	%fd287, %fd285, %fd270, %fd277;
	fma.rn.f64 	%fd288, %fd286, %fd270, %fd278;
	fma.rn.f64 	%fd289, %fd285, %fd272, %fd279;
	fma.rn.f64 	%fd290, %fd286, %fd272, %fd280;
	fma.rn.f64 	%fd291, %fd285, %fd274, %fd281;
	fma.rn.f64 	%fd292, %fd286, %fd274, %fd282;
	fma.rn.f64 	%fd293, %fd285, %fd276, %fd283;
	fma.rn.f64 	%fd294, %fd286, %fd276, %fd284;
	ld.shared.f64 	%fd295, [%r12+4608];
	ld.shared.f64 	%fd296, [%r72+4608];
	ld.shared.v2.f64 	{%fd297, %fd298}, [%r13+144];
	ld.shared.v2.f64 	{%fd299, %fd300}, [%r14+144];
	ld.shared.v2.f64 	{%fd301, %fd302}, [%r15+144];
	ld.shared.v2.f64 	{%fd303, %fd304}, [%r75+144];
	fma.rn.f64 	%fd305, %fd295, %fd297, %fd287;
	fma.rn.f64 	%fd306, %fd296, %fd297, %fd288;
	fma.rn.f64 	%fd307, %fd295, %fd299, %fd289;
	fma.rn.f64 	%fd308, %fd296, %fd299, %fd290;
	fma.rn.f64 	%fd309, %fd295, %fd301, %fd291;
	fma.rn.f64 	%fd310, %fd296, %fd301, %fd292;
	fma.rn.f64 	%fd311, %fd295, %fd303, %fd293;
	fma.rn.f64 	%fd312, %fd296, %fd303, %fd294;
	ld.shared.f64 	%fd313, [%r12+4864];
	ld.shared.f64 	%fd314, [%r72+4864];
	fma.rn.f64 	%fd315, %fd313, %fd298, %fd305;
	fma.rn.f64 	%fd316, %fd314, %fd298, %fd306;
	fma.rn.f64 	%fd317, %fd313, %fd300, %fd307;
	fma.rn.f64 	%fd318, %fd314, %fd300, %fd308;
	fma.rn.f64 	%fd319, %fd313, %fd302, %fd309;
	fma.rn.f64 	%fd320, %fd314, %fd302, %fd310;
	fma.rn.f64 	%fd321, %fd313, %fd304, %fd311;
	fma.rn.f64 	%fd322, %fd314, %fd304, %fd312;
	ld.shared.f64 	%fd323, [%r12+5120];
	ld.shared.f64 	%fd324, [%r72+5120];
	ld.shared.v2.f64 	{%fd325, %fd326}, [%r13+160];
	ld.shared.v2.f64 	{%fd327, %fd328}, [%r14+160];
	ld.shared.v2.f64 	{%fd329, %fd330}, [%r15+160];
	ld.shared.v2.f64 	{%fd331, %fd332}, [%r75+160];
	fma.rn.f64 	%fd333, %fd323, %fd325, %fd315;
	fma.rn.f64 	%fd334, %fd324, %fd325, %fd316;
	fma.rn.f64 	%fd335, %fd323, %fd327, %fd317;
	fma.rn.f64 	%fd336, %fd324, %fd327, %fd318;
	fma.rn.f64 	%fd337, %fd323, %fd329, %fd319;
	fma.rn.f64 	%fd338, %fd324, %fd329, %fd320;
	fma.rn.f64 	%fd339, %fd323, %fd331, %fd321;
	fma.rn.f64 	%fd340, %fd324, %fd331, %fd322;
	ld.shared.f64 	%fd341, [%r12+5376];
	ld.shared.f64 	%fd342, [%r72+5376];
	fma.rn.f64 	%fd343, %fd341, %fd326, %fd333;
	fma.rn.f64 	%fd344, %fd342, %fd326, %fd334;
	fma.rn.f64 	%fd345, %fd341, %fd328, %fd335;
	fma.rn.f64 	%fd346, %fd342, %fd328, %fd336;
	fma.rn.f64 	%fd347, %fd341, %fd330, %fd337;
	fma.rn.f64 	%fd348, %fd342, %fd330, %fd338;
	fma.rn.f64 	%fd349, %fd341, %fd332, %fd339;
	fma.rn.f64 	%fd350, %fd342, %fd332, %fd340;
	ld.shared.f64 	%fd351, [%r12+5632];
	ld.shared.f64 	%fd352, [%r72+5632];
	ld.shared.v2.f64 	{%fd353, %fd354}, [%r13+176];
	ld.shared.v2.f64 	{%fd355, %fd356}, [%r14+176];
	ld.shared.v2.f64 	{%fd357, %fd358}, [%r15+176];
	ld.shared.v2.f64 	{%fd359, %fd360}, [%r75+176];
	fma.rn.f64 	%fd361, %fd351, %fd353, %fd343;
	fma.rn.f64 	%fd362, %fd352, %fd353, %fd344;
	fma.rn.f64 	%fd363, %fd351, %fd355, %fd345;
	fma.rn.f64 	%fd364, %fd352, %fd355, %fd346;
	fma.rn.f64 	%fd365, %fd351, %fd357, %fd347;
	fma.rn.f64 	%fd366, %fd352, %fd357, %fd348;
	fma.rn.f64 	%fd367, %fd351, %fd359, %fd349;
	fma.rn.f64 	%fd368, %fd352, %fd359, %fd350;
	ld.shared.f64 	%fd369, [%r12+5888];
	ld.shared.f64 	%fd370, [%r72+5888];
	fma.rn.f64 	%fd371, %fd369, %fd354, %fd361;
	fma.rn.f64 	%fd372, %fd370, %fd354, %fd362;
	fma.rn.f64 	%fd373, %fd369, %fd356, %fd363;
	fma.rn.f64 	%fd374, %fd370, %fd356, %fd364;
	fma.rn.f64 	%fd375, %fd369, %fd358, %fd365;
	fma.rn.f64 	%fd376, %fd370, %fd358, %fd366;
	fma.rn.f64 	%fd377, %fd369, %fd360, %fd367;
	fma.rn.f64 	%fd378, %fd370, %fd360, %fd368;
	ld.shared.f64 	%fd379, [%r12+6144];
	ld.shared.f64 	%fd380, [%r72+6144];
	ld.shared.v2.f64 	{%fd381, %fd382}, [%r13+192];
	ld.shared.v2.f64 	{%fd383, %fd384}, [%r14+192];
	ld.shared.v2.f64 	{%fd385, %fd386}, [%r15+192];
	ld.shared.v2.f64 	{%fd387, %fd388}, [%r75+192];
	fma.rn.f64 	%fd389, %fd379, %fd381, %fd371;
	fma.rn.f64 	%fd390, %fd380, %fd381, %fd372;
	fma.rn.f64 	%fd391, %fd379, %fd383, %fd373;
	fma.rn.f64 	%fd392, %fd380, %fd383, %fd374;
	fma.rn.f64 	%fd393, %fd379, %fd385, %fd375;
	fma.rn.f64 	%fd394, %fd380, %fd385, %fd376;
	fma.rn.f64 	%fd395, %fd379, %fd387, %fd377;
	fma.rn.f64 	%fd396, %fd380, %fd387, %fd378;
	ld.shared.f64 	%fd397, [%r12+6400];
	ld.shared.f64 	%fd398, [%r72+6400];
	fma.rn.f64 	%fd399, %fd397, %fd382, %fd389;
	fma.rn.f64 	%fd400, %fd398, %fd382, %fd390;
	fma.rn.f64 	%fd401, %fd397, %fd384, %fd391;
	fma.rn.f64 	%fd402, %fd398, %fd384, %fd392;
	fma.rn.f64 	%fd403, %fd397, %fd386, %fd393;
	fma.rn.f64 	%fd404, %fd398, %fd386, %fd394;
	fma.rn.f64 	%fd405, %fd397, %fd388, %fd395;
	fma.rn.f64 	%fd406, %fd398, %fd388, %fd396;
	ld.shared.f64 	%fd407, [%r12+6656];
	ld.shared.f64 	%fd408, [%r72+6656];
	ld.shared.v2.f64 	{%fd409, %fd410}, [%r13+208];
	ld.shared.v2.f64 	{%fd411, %fd412}, [%r14+208];
	ld.shared.v2.f64 	{%fd413, %fd414}, [%r15+208];
	ld.shared.v2.f64 	{%fd415, %fd416}, [%r75+208];
	fma.rn.f64 	%fd417, %fd407, %fd409, %fd399;
	fma.rn.f64 	%fd418, %fd408, %fd409, %fd400;
	fma.rn.f64 	%fd419, %fd407, %fd411, %fd401;
	fma.rn.f64 	%fd420, %fd408, %fd411, %fd402;
	fma.rn.f64 	%fd421, %fd407, %fd413, %fd403;
	fma.rn.f64 	%fd422, %fd408, %fd413, %fd404;
	fma.rn.f64 	%fd423, %fd407, %fd415, %fd405;
	fma.rn.f64 	%fd424, %fd408, %fd415, %fd406;
	ld.shared.f64 	%fd425, [%r12+6912];
	ld.shared.f64 	%fd426, [%r72+6912];
	fma.rn.f64 	%fd427, %fd425, %fd410, %fd417;
	fma.rn.f64 	%fd428, %fd426, %fd410, %fd418;
	fma.rn.f64 	%fd429, %fd425, %fd412, %fd419;
	fma.rn.f64 	%fd430, %fd426, %fd412, %fd420;
	fma.rn.f64 	%fd431, %fd425, %fd414, %fd421;
	fma.rn.f64 	%fd432, %fd426, %fd414, %fd422;
	fma.rn.f64 	%fd433, %fd425, %fd416, %fd423;
	fma.rn.f64 	%fd434, %fd426, %fd416, %fd424;
	ld.shared.f64 	%fd435, [%r12+7168];
	ld.shared.f64 	%fd436, [%r72+7168];
	ld.shared.v2.f64 	{%fd437, %fd438}, [%r13+224];
	ld.shared.v2.f64 	{%fd439, %fd440}, [%r14+224];
	ld.shared.v2.f64 	{%fd441, %fd442}, [%r15+224];
	ld.shared.v2.f64 	{%fd443, %fd444}, [%r75+224];
	fma.rn.f64 	%fd445, %fd435, %fd437, %fd427;
	fma.rn.f64 	%fd446, %fd436, %fd437, %fd428;
	fma.rn.f64 	%fd447, %fd435, %fd439, %fd429;
	fma.rn.f64 	%fd448, %fd436, %fd439, %fd430;
	fma.rn.f64 	%fd449, %fd435, %fd441, %fd431;
	fma.rn.f64 	%fd450, %fd436, %fd441, %fd432;
	fma.rn.f64 	%fd451, %fd435, %fd443, %fd433;
	fma.rn.f64 	%fd452, %fd436, %fd443, %fd434;
	ld.shared.f64 	%fd453, [%r12+7424];
	ld.shared.f64 	%fd454, [%r72+7424];
	fma.rn.f64 	%fd455, %fd453, %fd438, %fd445;
	fma.rn.f64 	%fd456, %fd454, %fd438, %fd446;
	fma.rn.f64 	%fd457, %fd453, %fd440, %fd447;
	fma.rn.f64 	%fd458, %fd454, %fd440, %fd448;
	fma.rn.f64 	%fd459, %fd453, %fd442, %fd449;
	fma.rn.f64 	%fd460, %fd454, %fd442, %fd450;
	fma.rn.f64 	%fd461, %fd453, %fd444, %fd451;
	fma.rn.f64 	%fd462, %fd454, %fd444, %fd452;
	ld.shared.f64 	%fd463, [%r12+7680];
	ld.shared.f64 	%fd464, [%r72+7680];
	ld.shared.v2.f64 	{%fd465, %fd466}, [%r13+240];
	ld.shared.v2.f64 	{%fd467, %fd468}, [%r14+240];
	ld.shared.v2.f64 	{%fd469, %fd470}, [%r15+240];
	ld.shared.v2.f64 	{%fd471, %fd472}, [%r75+240];
	fma.rn.f64 	%fd473, %fd463, %fd465, %fd455;
	fma.rn.f64 	%fd474, %fd464, %fd465, %fd456;
	fma.rn.f64 	%fd475, %fd463, %fd467, %fd457;
	fma.rn.f64 	%fd476, %fd464, %fd467, %fd458;
	fma.rn.f64 	%fd477, %fd463, %fd469, %fd459;
	fma.rn.f64 	%fd478, %fd464, %fd469, %fd460;
	fma.rn.f64 	%fd479, %fd463, %fd471, %fd461;
	fma.rn.f64 	%fd480, %fd464, %fd471, %fd462;
	ld.shared.f64 	%fd481, [%r12+7936];
	ld.shared.f64 	%fd482, [%r72+7936];
	fma.rn.f64 	%fd491, %fd481, %fd466, %fd473;
	fma.rn.f64 	%fd492, %fd482, %fd466, %fd474;
	fma.rn.f64 	%fd493, %fd481, %fd468, %fd475;
	fma.rn.f64 	%fd494, %fd482, %fd468, %fd476;
	fma.rn.f64 	%fd495, %fd481, %fd470, %fd477;
	fma.rn.f64 	%fd496, %fd482, %fd470, %fd478;
	fma.rn.f64 	%fd497, %fd481, %fd472, %fd479;
	fma.rn.f64 	%fd498, %fd482, %fd472, %fd480;
	bar.sync 	0;
	add.s32 	%r99, %r99, 1;
	setp.ne.s32 	%p2, %r99, 0;
	shl.b32 	%r76, %r43, 5;
	add.s32 	%r98, %r98, %r76;
	add.s32 	%r97, %r97, %r76;
	add.s32 	%r96, %r96, %r76;
	add.s32 	%r95, %r95, %r76;
	add.s32 	%r94, %r94, 32;
	add.s32 	%r93, %r93, 32;
	add.s32 	%r92, %r92, 32;
	add.s32 	%r91, %r91, 32;
	@%p2 bra 	$L__BB0_2;
$L__BB0_3:
	ld.param.u64 	%rd48, [_Z16block_mul_kerneliiPdS_S__param_4];
	cvta.to.global.u64 	%rd32, %rd48;
	add.s32 	%r77, %r1, %r3;
	mad.lo.s32 	%r78, %r77, %r43, %r2;
	add.s32 	%r79, %r78, %r4;
	mul.wide.s32 	%rd33, %r79, 8;
	add.s64 	%rd34, %rd32, %rd33;
	st.global.f64 	[%rd34], %fd491;
	shl.b32 	%r80, %r6, 3;
	cvt.u64.u32 	%rd35, %r80;
	add.s64 	%rd36, %rd34, %rd35;
	st.global.f64 	[%rd36], %fd492;
	mov.u32 	%r81, %ntid.y;
	add.s32 	%r82, %r77, %r81;
	mad.lo.s32 	%r83, %r82, %r43, %r2;
	add.s32 	%r84, %r83, %r4;
	mul.wide.s32 	%rd37, %r84, 8;
	add.s64 	%rd38, %rd32, %rd37;
	st.global.f64 	[%rd38], %fd493;
	add.s64 	%rd39, %rd38, %rd35;
	st.global.f64 	[%rd39], %fd494;
	add.s32 	%r85, %r82, %r81;
	mad.lo.s32 	%r86, %r85, %r43, %r2;
	add.s32 	%r87, %r86, %r4;
	mul.wide.s32 	%rd40, %r87, 8;
	add.s64 	%rd41, %rd32, %rd40;
	st.global.f64 	[%rd41], %fd495;
	add.s64 	%rd42, %rd41, %rd35;
	st.global.f64 	[%rd42], %fd496;
	add.s32 	%r88, %r85, %r81;
	mad.lo.s32 	%r89, %r88, %r43, %r2;
	add.s32 	%r90, %r89, %r4;
	mul.wide.s32 	%rd43, %r90, 8;
	add.s64 	%rd44, %rd32, %rd43;
	st.global.f64 	[%rd44], %fd497;
	add.s64 	%rd45, %rd44, %rd35;
	st.global.f64 	[%rd45], %fd498;
	ret;

}


// ===== COMPILED SASS (sm_100) =====

	.target	sm_100

	.elftype	@"ET_EXEC"


//--------------------- .note.nv.tkinfo           --------------------------
	.section	.note.nv.tkinfo,"",@"SHT_NOTE"
	.sectionflags	@"SHF_NOTE_NV_TKINFO"
	.tkinfo
        /*0018*/ 	.word	0x00000002
        /*0030*/ 	.string	""
        /*0030*/ 	.string	"ptxas"
        /*0030*/ 	.string	"Cuda compilation tools, release 13.0, V13.0.88"
        /*0030*/ 	.string	"Build cuda_13.0.r13.0/compiler.36424714_0"
        /*0030*/ 	.string	"-arch sm_100 -m 64 "



//--------------------- .note.nv.cuinfo           --------------------------
	.section	.note.nv.cuinfo,"",@"SHT_NOTE"
	.sectionflags	@"SHF_NOTE_NV_CUINFO"
        /*0018*/ 	.short	0x0002
        /*001a*/ 	.short	0x0064
        /*001c*/ 	.short	0x0082
	.zero		2


//--------------------- .nv.info                  --------------------------
	.section	.nv.info,"",@"SHT_CUDA_INFO"
	.align	4


	//----- nvinfo : EIATTR_REGCOUNT
	.align		4
        /*0000*/ 	.byte	0x04, 0x2f
        /*0002*/ 	.short	(.L_1 - .L_0)
	.align		4
.L_0:
        /*0004*/ 	.word	index@(_Z16block_mul_kerneliiPdS_S_)
        /*0008*/ 	.word	0x00000040


	//----- nvinfo : EIATTR_FRAME_SIZE
	.align		4
.L_1:
        /*000c*/ 	.byte	0x04, 0x11
        /*000e*/ 	.short	(.L_3 - .L_2)
	.align		4
.L_2:
        /*0010*/ 	.word	index@(_Z16block_mul_kerneliiPdS_S_)
        /*0014*/ 	.word	0x00000000


	//----- nvinfo : EIATTR_MIN_STACK_SIZE
	.align		4
.L_3:
        /*0018*/ 	.byte	0x04, 0x12
        /*001a*/ 	.short	(.L_5 - .L_4)
	.align		4
.L_4:
        /*001c*/ 	.word	index@(_Z16block_mul_kerneliiPdS_S_)
        /*0020*/ 	.word	0x00000000
.L_5:


//--------------------- .nv.compat                --------------------------
	.section	.nv.compat,"",@"SHT_CUDA_COMPAT_INFO"
	.align	4
        /*0000*/ 	.byte	0x02, 0x09, 0x00, 0x00, 0x02, 0x02, 0x01, 0x00, 0x02, 0x05, 0x05, 0x00, 0x03, 0x07, 0x01, 0x01
        /*0010*/ 	.byte	0x02, 0x03, 0x00, 0x00, 0x02, 0x06, 0x01, 0x00, 0x04, 0x0b, 0x08, 0x00, 0x01, 0x00, 0x00, 0x00
        /*0020*/ 	.byte	0x00, 0x00, 0x00, 0x00


//--------------------- .nv.info._Z16block_mul_kerneliiPdS_S_ --------------------------
	.section	.nv.info._Z16block_mul_kerneliiPdS_S_,"",@"SHT_CUDA_INFO"
	.sectionflags	@""
	.align	4


	//----- nvinfo : EIATTR_CUDA_API_VERSION
	.align		4
        /*0000*/ 	.byte	0x04, 0x37
        /*0002*/ 	.short	(.L_7 - .L_6)
.L_6:
        /*0004*/ 	.word	0x00000082


	//----- nvinfo : EIATTR_KPARAM_INFO
	.align		4
.L_7:
        /*0008*/ 	.byte	0x04, 0x17
        /*000a*/ 	.short	(.L_9 - .L_8)
.L_8:
        /*000c*/ 	.word	0x00000000
        /*0010*/ 	.short	0x0004
        /*0012*/ 	.short	0x0018
        /*0014*/ 	.byte	0x00, 0xf5, 0x21, 0x00


	//----- nvinfo : EIATTR_KPARAM_INFO
	.align		4
.L_9:
        /*0018*/ 	.byte	0x04, 0x17
        /*001a*/ 	.short	(.L_11 - .L_10)
.L_10:
        /*001c*/ 	.word	0x00000000
        /*0020*/ 	.short	0x0003
        /*0022*/ 	.short	0x0010
        /*0024*/ 	.byte	0x00, 0xf5, 0x21, 0x00


	//----- nvinfo : EIATTR_KPARAM_INFO
	.align		4
.L_11:
        /*0028*/ 	.byte	0x04, 0x17
        /*002a*/ 	.short	(.L_13 - .L_12)
.L_12:
        /*002c*/ 	.word	0x00000000
        /*0030*/ 	.short	0x0002
        /*0032*/ 	.short	0x0008
        /*0034*/ 	.byte	0x00, 0xf5, 0x21, 0x00


	//----- nvinfo : EIATTR_KPARAM_INFO
	.align		4
.L_13:
        /*0038*/ 	.byte	0x04, 0x17
        /*003a*/ 	.short	(.L_15 - .L_14)
.L_14:
        /*003c*/ 	.word	0x00000000
        /*0040*/ 	.short	0x0001
        /*0042*/ 	.short	0x0004
        /*0044*/ 	.byte	0x00, 0xf0, 0x11, 0x00


	//----- nvinfo : EIATTR_KPARAM_INFO
	.align		4
.L_15:
        /*0048*/ 	.byte	0x04, 0x17
        /*004a*/ 	.short	(.L_17 - .L_16)
.L_16:
        /*004c*/ 	.word	0x00000000
        /*0050*/ 	.short	0x0000
        /*0052*/ 	.short	0x0000
        /*0054*/ 	.byte	0x00, 0xf0, 0x11, 0x00


	//----- nvinfo : EIATTR_SPARSE_MMA_MASK
	.align		4
.L_17:
        /*0058*/ 	.byte	0x03, 0x50
        /*005a*/ 	.short	0x0000


	//----- nvinfo : EIATTR_MAXREG_COUNT
	.align		4
        /*005c*/ 	.byte	0x03, 0x1b
        /*005e*/ 	.short	0x00ff


	//----- nvinfo : EIATTR_NUM_BARRIERS
	.align		4
        /*0060*/ 	.byte	0x02, 0x4c
        /*0062*/ 	.byte	0x01
	.zero		1


	//----- nvinfo : EIATTR_MERCURY_ISA_VERSION
	.align		4
        /*0064*/ 	.byte	0x03, 0x5f
        /*0066*/ 	.short	0x0101


	//----- nvinfo : EIATTR_VRC_CTA_INIT_COUNT
	.align		4
        /*0068*/ 	.byte	0x02, 0x4a
	.zero		1
	.zero		1


	//----- nvinfo : EIATTR_EXIT_INSTR_OFFSETS
	.align		4
        /*006c*/ 	.byte	0x04, 0x1c
        /*006e*/ 	.short	(.L_19 - .L_18)


	//   ....[0]....
.L_18:
        /*0070*/ 	.word	0x000022a0


	//----- nvinfo : EIATTR_CBANK_PARAM_SIZE
	.align		4
.L_19:
        /*0074*/ 	.byte	0x03, 0x19
        /*0076*/ 	.short	0x0020


	//----- nvinfo : EIATTR_PARAM_CBANK
	.align		4
        /*0078*/ 	.byte	0x04, 0x0a
        /*007a*/ 	.short	(.L_21 - .L_20)
	.align		4
.L_20:
        /*007c*/ 	.word	index@(.nv.constant0._Z16block_mul_kerneliiPdS_S_)
        /*0080*/ 	.short	0x0380
        /*0082*/ 	.short	0x0020


	//----- nvinfo : EIATTR_SW_WAR
	.align		4
.L_21:
        /*0084*/ 	.byte	0x04, 0x36
        /*0086*/ 	.short	(.L_23 - .L_22)
.L_22:
        /*0088*/ 	.word	0x00000008
.L_23:


//--------------------- .nv.callgraph             --------------------------
	.section	.nv.callgraph,"",@"SHT_CUDA_CALLGRAPH"
	.align	4
	.sectionentsize	8
	.align		4
        /*0000*/ 	.word	0x00000000
	.align		4
        /*0004*/ 	.word	0xffffffff
	.align		4
        /*0008*/ 	.word	0x00000000
	.align		4
        /*000c*/ 	.word	0xfffffffe
	.align		4
        /*0010*/ 	.word	0x00000000
	.align		4
        /*0014*/ 	.word	0xfffffffd
	.align		4
        /*0018*/ 	.word	0x00000000
	.align		4
        /*001c*/ 	.word	0xfffffffc


//--------------------- .text._Z16block_mul_kerneliiPdS_S_ --------------------------
	.section	.text._Z16block_mul_kerneliiPdS_S_,"ax",@progbits
	.align	128
        .global         _Z16block_mul_kerneliiPdS_S_
        .type           _Z16block_mul_kerneliiPdS_S_,@function
        .size           _Z16block_mul_kerneliiPdS_S_,(.L_x_3 - _Z16block_mul_kerneliiPdS_S_)
        .other          _Z16block_mul_kerneliiPdS_S_,@"STO_CUDA_ENTRY STV_DEFAULT"
_Z16block_mul_kerneliiPdS_S_:
.text._Z16block_mul_kerneliiPdS_S_:
[----:B------:R-:W-:Y:S01]  /*0000*/  LDC R1, c[0x0][0x37c] ;  /* 0x0000df00ff017b82 */ /* 0x000fe20000000800 */
[----:B------:R-:W0:Y:S07]  /*0010*/  LDCU UR6, c[0x0][0x384] ;  /* 0x00007080ff0677ac */ /* 0x000e2e0008000800 */
[----:B------:R-:W1:Y:S01]  /*0020*/  S2UR UR4, SR_CTAID.Y ;  /* 0x00000000000479c3 */ /* 0x000e620000002600 */
[----:B------:R-:W2:Y:S01]  /*0030*/  S2R R0, SR_CTAID.X ;  /* 0x0000000000007919 */ /* 0x000ea20000002500 */
[----:B------:R-:W-:-:S02]  /*0040*/  CS2R R16, SRZ ;  /* 0x0000000000107805 */ /* 0x000fc4000001ff00 */
[----:B------:R-:W-:Y:S02]  /*0050*/  CS2R R36, SRZ ;  /* 0x0000000000247805 */ /* 0x000fe4000001ff00 */
[----:B------:R-:W-:Y:S01]  /*0060*/  CS2R R46, SRZ ;  /* 0x00000000002e7805 */ /* 0x000fe2000001ff00 */
[----:B------:R-:W3:Y:S01]  /*0070*/  S2R R11, SR_TID.Y ;  /* 0x00000000000b7919 */ /* 0x000ee20000002200 */
[----:B------:R-:W-:Y:S02]  /*0080*/  CS2R R52, SRZ ;  /* 0x0000000000347805 */ /* 0x000fe4000001ff00 */
[----:B------:R-:W-:Y:S02]  /*0090*/  CS2R R18, SRZ ;  /* 0x0000000000127805 */ /* 0x000fe4000001ff00 */
[----:B------:R-:W-:Y:S01]  /*00a0*/  CS2R R50, SRZ ;  /* 0x0000000000327805 */ /* 0x000fe2000001ff00 */
[----:B------:R-:W4:Y:S01]  /*00b0*/  S2R R12, SR_TID.X ;  /* 0x00000000000c7919 */ /* 0x000f220000002100 */
[----:B------:R-:W-:-:S02]  /*00c0*/  CS2R R38, SRZ ;  /* 0x0000000000267805 */ /* 0x000fc4000001ff00 */
[----:B------:R-:W-:Y:S01]  /*00d0*/  CS2R R44, SRZ ;  /* 0x00000000002c7805 */ /* 0x000fe2000001ff00 */
[----:B------:R-:W2:Y:S01]  /*00e0*/  LDC R13, c[0x0][0x364] ;  /* 0x0000d900ff0d7b82 */ /* 0x000ea20000000800 */
[----:B------:R-:W2:Y:S01]  /*00f0*/  LDCU.64 UR10, c[0x0][0x358] ;  /* 0x00006b00ff0a77ac */ /* 0x000ea20008000a00 */
[----:B0-----:R-:W-:Y:S01]  /*0100*/  UISETP.GE.AND UP0, UPT, UR6, 0x1, UPT ;  /* 0x000000010600788c */ /* 0x001fe2000bf06270 */
[----:B------:R-:W0:Y:S01]  /*0110*/  LDCU UR8, c[0x0][0x360] ;  /* 0x00006c00ff0877ac */ /* 0x000e220008000800 */
[----:B-1----:R-:W-:-:S07]  /*0120*/  USHF.L.U32 UR4, UR4, 0x5, URZ ;  /* 0x0000000504047899 */ /* 0x002fce00080006ff */
[----:B------:R-:W-:Y:S05]  /*0130*/  BRA.U !UP0, `(.L_x_0) ;  /* 0x0000001d08c07547 */ /* 0x000fea000b800000 */
[----:B------:R-:W1:Y:S01]  /*0140*/  S2UR UR7, SR_CgaCtaId ;  /* 0x00000000000779c3 */ /* 0x000e620000008800 */
[----:B--23--:R-:W-:Y:S01]  /*0150*/  LEA R4, R0, R11, 0x5 ;  /* 0x0000000b00047211 */ /* 0x00cfe200078e28ff */
[----:B------:R-:W-:Y:S01]  /*0160*/  IMAD.IADD R6, R11, 0x1, R13 ;  /* 0x000000010b067824 */ /* 0x000fe200078e020d */
[----:B------:R-:W-:Y:S01]  /*0170*/  UMOV UR5, 0x400 ;  /* 0x0000040000057882 */ /* 0x000fe20000000000 */
[C-C-:B------:R-:W-:Y:S01]  /*0180*/  IMAD R8, R13.reuse, 0x2, R11.reuse ;  /* 0x000000020d087824 */ /* 0x140fe200078e020b */
[----:B------:R-:W-:Y:S01]  /*0190*/  IADD3 R2, PT, PT, R4, R13, RZ ;  /* 0x0000000d04027210 */ /* 0x000fe20007ffe0ff */
[----:B------:R-:W-:Y:S01]  /*01a0*/  IMAD R10, R13, 0x3, R11 ;  /* 0x000000030d0a7824 */ /* 0x000fe200078e020b */
[----:B----4-:R-:W-:Y:S01]  /*01b0*/  LEA R34, R11, R12, 0x5 ;  /* 0x0000000c0b227211 */ /* 0x010fe200078e28ff */
[----:B------:R-:W2:Y:S01]  /*01c0*/  LDC R3, c[0x0][0x380] ;  /* 0x0000e000ff037b82 */ /* 0x000ea20000000800 */
[----:B------:R-:W-:Y:S02]  /*01d0*/  CS2R R44, SRZ ;  /* 0x00000000002c7805 */ /* 0x000fe4000001ff00 */
[----:B------:R-:W-:-:S02]  /*01e0*/  CS2R R38, SRZ ;  /* 0x0000000000267805 */ /* 0x000fc4000001ff00 */
[----:B------:R-:W-:Y:S02]  /*01f0*/  CS2R R50, SRZ ;  /* 0x0000000000327805 */ /* 0x000fe4000001ff00 */
[----:B------:R-:W-:Y:S02]  /*0200*/  CS2R R18, SRZ ;  /* 0x0000000000127805 */ /* 0x000fe4000001ff00 */
[----:B------:R-:W-:Y:S02]  /*0210*/  CS2R R52, SRZ ;  /* 0x0000000000347805 */ /* 0x000fe4000001ff00 */
[----:B------:R-:W-:Y:S02]  /*0220*/  CS2R R46, SRZ ;  /* 0x00000000002e7805 */ /* 0x000fe4000001ff00 */
[----:B------:R-:W-:Y:S02]  /*0230*/  CS2R R36, SRZ ;  /* 0x0000000000247805 */ /* 0x000fe4000001ff00 */
[----:B------:R-:W-:Y:S01]  /*0240*/  CS2R R16, SRZ ;  /* 0x0000000000107805 */ /* 0x000fe2000001ff00 */
[----:B------:R-:W-:-:S02]  /*0250*/  UIADD3 UR6, UPT, UPT, -UR6, URZ, URZ ;  /* 0x000000ff06067290 */ /* 0x000fc4000fffe1ff */
[----:B-1----:R-:W-:-:S06]  /*0260*/  ULEA UR5, UR7, UR5, 0x18 ;  /* 0x0000000507057291 */ /* 0x002fcc000f8ec0ff */
[----:B------:R-:W-:Y:S01]  /*0270*/  LEA R34, R34, UR5, 0x3 ;  /* 0x0000000522227c11 */ /* 0x000fe2000f8e18ff */
[-CC-:B--2---:R-:W-:Y:S01]  /*0280*/  IMAD R30, R6, R3.reuse, R12.reuse ;  /* 0x00000003061e7224 */ /* 0x184fe200078e020c */
[----:B------:R-:W-:Y:S01]  /*0290*/  LEA R29, R12, UR5, 0x3 ;  /* 0x000000050c1d7c11 */ /* 0x000fe2000f8e18ff */
[----:B------:R-:W-:Y:S01]  /*02a0*/  IMAD.IADD R6, R2, 0x1, R13 ;  /* 0x0000000102067824 */ /* 0x000fe200078e020d */
[----:B------:R-:W-:Y:S01]  /*02b0*/  LEA R32, R13, R34, 0x9 ;  /* 0x000000220d207211 */ /* 0x000fe200078e48ff */
[CCC-:B------:R-:W-:Y:S01]  /*02c0*/  IMAD R7, R11.reuse, R3.reuse, R12.reuse ;  /* 0x000000030b077224 */ /* 0x1c0fe200078e020c */
[----:B------:R-:W-:Y:S01]  /*02d0*/  LEA R11, R11, UR5, 0x8 ;  /* 0x000000050b0b7c11 */ /* 0x000fe2000f8e40ff */
[--C-:B------:R-:W-:Y:S01]  /*02e0*/  IMAD R28, R8, R3, R12.reuse ;  /* 0x00000003081c7224 */ /* 0x100fe200078e020c */
[----:B------:R-:W-:Y:S01]  /*02f0*/  IADD3 R8, PT, PT, R6, R13, RZ ;  /* 0x0000000d06087210 */ /* 0x000fe20007ffe0ff */
[-CC-:B------:R-:W-:Y:S01]  /*0300*/  IMAD R10, R10, R3.reuse, R12.reuse ;  /* 0x000000030a0a7224 */ /* 0x180fe200078e020c */
[C---:B------:R-:W-:Y:S01]  /*0310*/  LEA R31, R13.reuse, R32, 0x8 ;  /* 0x000000200d1f7211 */ /* 0x040fe200078e40ff */
[----:B------:R-:W-:Y:S01]  /*0320*/  IMAD R5, R2, R3, R12 ;  /* 0x0000000302057224 */ /* 0x000fe200078e020c */
[----:B------:R-:W-:Y:S01]  /*0330*/  IADD3 R28, PT, PT, R28, UR4, RZ ;  /* 0x000000041c1c7c10 */ /* 0x000fe2000fffe0ff */
[----:B------:R-:W-:-:S02]  /*0340*/  IMAD R9, R13, 0x100, R11 ;  /* 0x000001000d097824 */ /* 0x000fc400078e020b */
[-CC-:B------:R-:W-:Y:S02]  /*0350*/  IMAD R2, R8, R3.reuse, R12.reuse ;  /* 0x0000000308027224 */ /* 0x180fe400078e020c */
[----:B------:R-:W-:Y:S01]  /*0360*/  VIADD R8, R10, UR4 ;  /* 0x000000040a087c36 */ /* 0x000fe20008000000 */
[----:B------:R-:W-:Y:S01]  /*0370*/  IADD3 R10, PT, PT, R7, UR4, RZ ;  /* 0x00000004070a7c10 */ /* 0x000fe2000fffe0ff */
[-CC-:B------:R-:W-:Y:S02]  /*0380*/  IMAD R4, R4, R3.reuse, R12.reuse ;  /* 0x0000000304047224 */ /* 0x180fe400078e020c */
[----:B------:R-:W-:Y:S02]  /*0390*/  IMAD R6, R6, R3, R12 ;  /* 0x0000000306067224 */ /* 0x000fe400078e020c */
[----:B------:R-:W-:Y:S02]  /*03a0*/  VIADD R30, R30, UR4 ;  /* 0x000000041e1e7c36 */ /* 0x000fe40008000000 */
[----:B------:R-:W-:-:S02]  /*03b0*/  IMAD R33, R13, 0x100, R34 ;  /* 0x000001000d217824 */ /* 0x000fc400078e0222 */
[----:B------:R-:W-:-:S07]  /*03c0*/  IMAD R7, R13, 0x100, R9 ;  /* 0x000001000d077824 */ /* 0x000fce00078e0209 */
.L_x_1:
[----:B------:R-:W1:Y:S08]  /*03d0*/  LDC.64 R24, c[0x0][0x388] ;  /* 0x0000e200ff187b82 */ /* 0x000e700000000a00 */
[----:B------:R-:W2:Y:S08]  /*03e0*/  LDC R23, c[0x0][0x360] ;  /* 0x0000d800ff177b82 */ /* 0x000eb00000000800 */
[----:B------:R-:W3:Y:S01]  /*03f0*/  LDC.64 R12, c[0x0][0x390] ;  /* 0x0000e400ff0c7b82 */ /* 0x000ee20000000a00 */
[----:B-1----:R-:W-:-:S04]  /*0400*/  IMAD.WIDE R54, R4, 0x8, R24 ;  /* 0x0000000804367825 */ /* 0x002fc800078e0218 */
[----:B--2---:R-:W-:Y:S02]  /*0410*/  IMAD.WIDE.U32 R20, R23, 0x8, R54 ;  /* 0x0000000817147825 */ /* 0x004fe400078e0036 */
[----:B------:R-:W2:Y:S02]  /*0420*/  LDG.E.64 R54, desc[UR10][R54.64] ;  /* 0x0000000a36367981 */ /* 0x000ea4000c1e1b00 */
[--C-:B------:R-:W-:Y:S02]  /*0430*/  IMAD.WIDE R14, R5, 0x8, R24.reuse ;  /* 0x00000008050e7825 */ /* 0x100fe400078e0218 */
[----:B------:R-:W4:Y:S02]  /*0440*/  LDG.E.64 R20, desc[UR10][R20.64] ;  /* 0x0000000a14147981 */ /* 0x000f24000c1e1b00 */
[----:B------:R-:W-:Y:S02]  /*0450*/  IMAD.WIDE R40, R6, 0x8, R24 ;  /* 0x0000000806287825 */ /* 0x000fe400078e0218 */
[----:B------:R-:W5:Y:S01]  /*0460*/  LDG.E.64 R48, desc[UR10][R14.64] ;  /* 0x0000000a0e307981 */ /* 0x000f62000c1e1b00 */
[----:B0-----:R-:W-:Y:S01]  /*0470*/  USHF.L.U32 UR5, UR8, 0x3, URZ ;  /* 0x0000000308057899 */ /* 0x001fe200080006ff */
[----:B------:R-:W-:-:S04]  /*0480*/  IMAD.WIDE.U32 R42, R23, 0x8, R14 ;  /* 0x00000008172a7825 */ /* 0x000fc800078e000e */
[----:B------:R-:W-:Y:S02]  /*0490*/  IMAD.WIDE.U32 R26, R23, 0x8, R40 ;  /* 0x00000008171a7825 */ /* 0x000fe400078e0028 */
[----:B------:R-:W5:Y:S02]  /*04a0*/  LDG.E.64 R42, desc[UR10][R42.64] ;  /* 0x0000000a2a2a7981 */ /* 0x000f64000c1e1b00 */
[----:B------:R-:W-:Y:S02]  /*04b0*/  IMAD.WIDE R24, R2, 0x8, R24 ;  /* 0x0000000802187825 */ /* 0x000fe400078e0218 */
[----:B------:R-:W5:Y:S04]  /*04c0*/  LDG.E.64 R40, desc[UR10][R40.64] ;  /* 0x0000000a28287981 */ /* 0x000f68000c1e1b00 */
[----:B------:R-:W5:Y:S01]  /*04d0*/  LDG.E.64 R26, desc[UR10][R26.64] ;  /* 0x0000000a1a1a7981 */ /* 0x000f62000c1e1b00 */
[----:B---3--:R-:W-:-:S04]  /*04e0*/  IMAD.WIDE R56, R28, 0x8, R12 ;  /* 0x000000081c387825 */ /* 0x008fc800078e020c */
[----:B------:R-:W-:Y:S02]  /*04f0*/  IMAD.WIDE.U32 R22, R23, 0x8, R24 ;  /* 0x0000000817167825 */ /* 0x000fe400078e0018 */
[----:B------:R-:W3:Y:S04]  /*0500*/  LDG.E.64 R24, desc[UR10][R24.64] ;  /* 0x0000000a18187981 */ /* 0x000ee8000c1e1b00 */
[----:B------:R-:W3:Y:S04]  /*0510*/  LDG.E.64 R22, desc[UR10][R22.64] ;  /* 0x0000000a16167981 */ /* 0x000ee8000c1e1b00 */
[----:B--2---:R-:W-:Y:S04]  /*0520*/  STS.64 [R34], R54 ;  /* 0x0000003622007388 */ /* 0x004fe80000000a00 */
[----:B----4-:R0:W-:Y:S04]  /*0530*/  STS.64 [R34+UR5], R20 ;  /* 0x0000001422007988 */ /* 0x0101e80008000a05 */
[----:B-----5:R1:W-:Y:S01]  /*0540*/  STS.64 [R33], R48 ;  /* 0x0000003021007388 */ /* 0x0203e20000000a00 */
[----:B0-----:R-:W-:-:S04]  /*0550*/  IMAD.WIDE R20, R10, 0x8, R12 ;  /* 0x000000080a147825 */ /* 0x001fc800078e020c */
[--C-:B-1----:R-:W-:Y:S01]  /*0560*/  IMAD.WIDE R48, R30, 0x8, R12.reuse ;  /* 0x000000081e307825 */ /* 0x102fe200078e020c */
[----:B------:R-:W-:Y:S01]  /*0570*/  IADD3 R54, P0, PT, R20, UR5, RZ ;  /* 0x0000000514367c10 */ /* 0x000fe2000ff1e0ff */
[----:B------:R0:W2:Y:S02]  /*0580*/  LDG.E.64 R14, desc[UR10][R20.64] ;  /* 0x0000000a140e7981 */ /* 0x0000a4000c1e1b00 */
[----:B------:R-:W-:Y:S01]  /*0590*/  IMAD.WIDE R12, R8, 0x8, R12 ;  /* 0x00000008080c7825 */ /* 0x000fe200078e020c */
[----:B------:R-:W-:Y:S01]  /*05a0*/  IADD3.X R55, PT, PT, RZ, R21, RZ, P0, !PT ;  /* 0x00000015ff377210 */ /* 0x000fe200007fe4ff */
[----:B------:R-:W-:Y:S04]  /*05b0*/  STS.64 [R33+UR5], R42 ;  /* 0x0000002a21007988 */ /* 0x000fe80008000a05 */
[----:B------:R1:W-:Y:S01]  /*05c0*/  STS.64 [R32], R40 ;  /* 0x0000002820007388 */ /* 0x0003e20000000a00 */
[----:B0-----:R-:W-:-:S03]  /*05d0*/  IADD3 R20, P0, PT, R48, UR5, RZ ;  /* 0x0000000530147c10 */ /* 0x001fc6000ff1e0ff */
[----:B------:R0:W-:Y:S02]  /*05e0*/  STS.64 [R32+UR5], R26 ;  /* 0x0000001a20007988 */ /* 0x0001e40008000a05 */
[----:B------:R-:W-:Y:S02]  /*05f0*/  IMAD.X R21, RZ, RZ, R49, P0 ;  /* 0x000000ffff157224 */ /* 0x000fe400000e0631 */
[----:B------:R-:W4:Y:S01]  /*0600*/  LDG.E.64 R54, desc[UR10][R54.64] ;  /* 0x0000000a36367981 */ /* 0x000f22000c1e1b00 */
[----:B-1----:R-:W-:-:S03]  /*0610*/  IADD3 R40, P1, PT, R56, UR5, RZ ;  /* 0x0000000538287c10 */ /* 0x002fc6000ff3e0ff */
[----:B------:R-:W5:Y:S01]  /*0620*/  LDG.E.64 R48, desc[UR10][R48.64] ;  /* 0x0000000a30307981 */ /* 0x000f62000c1e1b00 */
[----:B0-----:R-:W-:-:S03]  /*0630*/  IADD3 R26, P2, PT, R12, UR5, RZ ;  /* 0x000000050c1a7c10 */ /* 0x001fc6000ff5e0ff */
[----:B------:R-:W5:Y:S01]  /*0640*/  LDG.E.64 R60, desc[UR10][R20.64] ;  /* 0x0000000a143c7981 */ /* 0x000f62000c1e1b00 */
[----:B------:R-:W-:Y:S01]  /*0650*/  IADD3.X R41, PT, PT, RZ, R57, RZ, P1, !PT ;  /* 0x00000039ff297210 */ /* 0x000fe20000ffe4ff */
[----:B------:R-:W-:Y:S02]  /*0660*/  IMAD.X R27, RZ, RZ, R13, P2 ;  /* 0x000000ffff1b7224 */ /* 0x000fe400010e060d */
[----:B------:R-:W5:Y:S04]  /*0670*/  LDG.E.64 R56, desc[UR10][R56.64] ;  /* 0x0000000a38387981 */ /* 0x000f68000c1e1b00 */
[----:B------:R-:W5:Y:S04]  /*0680*/  LDG.E.64 R40, desc[UR10][R40.64] ;  /* 0x0000000a28287981 */ /* 0x000f68000c1e1b00 */
[----:B------:R-:W5:Y:S04]  /*0690*/  LDG.E.64 R58, desc[UR10][R12.64] ;  /* 0x0000000a0c3a7981 */ /* 0x000f68000c1e1b00 */
[----:B------:R-:W5:Y:S04]  /*06a0*/  LDG.E.64 R26, desc[UR10][R26.64] ;  /* 0x0000000a1a1a7981 */ /* 0x000f68000c1e1b00 */
[----:B---3--:R-:W-:Y:S04]  /*06b0*/  STS.64 [R31], R24 ;  /* 0x000000181f007388 */ /* 0x008fe80000000a00 */
[----:B------:R-:W-:Y:S04]  /*06c0*/  STS.64 [R31+UR5], R22 ;  /* 0x000000161f007988 */ /* 0x000fe80008000a05 */
[----:B--2---:R-:W-:Y:S04]  /*06d0*/  STS.64 [R34+0x2000], R14 ;  /* 0x0020000e22007388 */ /* 0x004fe80000000a00 */
[----:B----4-:R-:W-:Y:S04]  /*06e0*/  STS.64 [R34+UR5+0x2000], R54 ;  /* 0x0020003622007988 */ /* 0x010fe80008000a05 */
[----:B-----5:R-:W-:Y:S04]  /*06f0*/  STS.64 [R33+0x2000], R48 ;  /* 0x0020003021007388 */ /* 0x020fe80000000a00 */
[----:B------:R-:W-:Y:S04]  /*0700*/  STS.64 [R33+UR5+0x2000], R60 ;  /* 0x0020003c21007988 */ /* 0x000fe80008000a05 */
[----:B------:R-:W-:Y:S04]  /*0710*/  STS.64 [R32+0x2000], R56 ;  /* 0x0020003820007388 */ /* 0x000fe80000000a00 */
[----:B------:R-:W-:Y:S04]  /*0720*/  STS.64 [R32+UR5+0x2000], R40 ;  /* 0x0020002820007988 */ /* 0x000fe80008000a05 */
[----:B------:R-:W-:Y:S04]  /*0730*/  STS.64 [R31+0x2000], R58 ;  /* 0x0020003a1f007388 */ /* 0x000fe80000000a00 */
[----:B------:R-:W-:Y:S01]  /*0740*/  STS.64 [R31+UR5+0x2000], R26 ;  /* 0x0020001a1f007988 */ /* 0x000fe20008000a05 */
[----:B------:R-:W-:Y:S06]  /*0750*/  BAR.SYNC.DEFER_BLOCKING 0x0 ;  /* 0x0000000000007b1d */ /* 0x000fec0000010000 */
[----:B------:R-:W-:Y:S04]  /*0760*/  LDS.64 R42, [R29+0x2000] ;  /* 0x002000001d2a7984 */ /* 0x000fe80000000a00 */
[----:B------:R-:W0:Y:S04]  /*0770*/  LDS.128 R20, [R11] ;  /* 0x000000000b147984 */ /* 0x000e280000000c00 */
[----:B------:R-:W1:Y:S04]  /*0780*/  LDS.64 R40, [R29+UR5+0x2000] ;  /* 0x002000051d287984 */ /* 0x000e680008000a00 */
[----:B------:R-:W2:Y:S04]  /*0790*/  LDS.128 R12, [R7] ;  /* 0x00000000070c7984 */ /* 0x000ea80000000c00 */
[----:B------:R-:W3:Y:S01]  /*07a0*/  LDS.128 R24, [R9] ;  /* 0x0000000009187984 */ /* 0x000ee20000000c00 */
[-C--:B0-----:R-:W-:Y:S01]  /*07b0*/  DFMA R48, R42, R20.reuse, R16 ;  /* 0x000000142a30722b */ /* 0x081fe20000000010 */
[----:B------:R-:W0:Y:S01]  /*07c0*/  LDC R16, c[0x0][0x364] ;  /* 0x0000d900ff107b82 */ /* 0x000e220000000800 */
[----:B-1----:R-:W-:-:S02]  /*07d0*/  DFMA R20, R40, R20, R36 ;  /* 0x000000142814722b */ /* 0x002fc40000000024 */
[----:B--2---:R-:W-:Y:S01]  /*07e0*/  DFMA R36, R42, R12, R18 ;  /* 0x0000000c2a24722b */ /* 0x004fe20000000012 */
[----:B0-----:R-:W-:-:S05]  /*07f0*/  LEA R35, R16, R7, 0x8 ;  /* 0x0000000710237211 */ /* 0x001fca00078e40ff */
[----:B------:R-:W0:Y:S01]  /*0800*/  LDS.128 R16, [R35] ;  /* 0x0000000023107984 */ /* 0x000e220000000c00 */
[-C--:B---3--:R-:W-:Y:S02]  /*0810*/  DFMA R46, R42, R24.reuse, R46 ;  /* 0x000000182a2e722b */ /* 0x088fe4000000002e */
[C---:B------:R-:W-:Y:S02]  /*0820*/  DFMA R24, R40.reuse, R24, R52 ;  /* 0x000000182818722b */ /* 0x040fe40000000034 */
[C---:B------:R-:W-:Y:S02]  /*0830*/  DFMA R12, R40.reuse, R12, R50 ;  /* 0x0000000c280c722b */ /* 0x040fe40000000032 */
[-C--:B0-----:R-:W-:Y:S02]  /*0840*/  DFMA R44, R40, R16.reuse, R44 ;  /* 0x00000010282c722b */ /* 0x081fe4000000002c */
[----:B------:R-:W-:Y:S01]  /*0850*/  DFMA R38, R42, R16, R38 ;  /* 0x000000102a26722b */ /* 0x000fe20000000026 */
[----:B------:R-:W0:Y:S04]  /*0860*/  LDS.64 R40, [R29+0x2100] ;  /* 0x002100001d287984 */ /* 0x000e280000000a00 */
[----:B------:R-:W1:Y:S01]  /*0870*/  LDS.64 R42, [R29+UR5+0x2100] ;  /* 0x002100051d2a7984 */ /* 0x000e620008000a00 */
[----:B0-----:R-:W-:-:S02]  /*0880*/  DFMA R16, R14, R40, R36 ;  /* 0x000000280e10722b */ /* 0x001fc40000000024 */
[-C--:B------:R-:W-:Y:S02]  /*0890*/  DFMA R48, R22, R40.reuse, R48 ;  /* 0x000000281630722b */ /* 0x080fe40000000030 */
[-C--:B------:R-:W-:Y:S02]  /*08a0*/  DFMA R46, R26, R40.reuse, R46 ;  /* 0x000000281a2e722b */ /* 0x080fe4000000002e */
[----:B------:R-:W-:Y:S02]  /*08b0*/  DFMA R36, R18, R40, R38 ;  /* 0x000000281224722b */ /* 0x000fe40000000026 */
[-C--:B-1----:R-:W-:Y:S01]  /*08c0*/  DFMA R52, R22, R42.reuse, R20 ;  /* 0x0000002a1634722b */ /* 0x082fe20000000014 */
[----:B------:R-:W-:Y:S01]  /*08d0*/  LDS.64 R40, [R29+0x2200] ;  /* 0x002200001d287984 */ /* 0x000fe20000000a00 */
[----:B------:R-:W-:-:S03]  /*08e0*/  DFMA R54, R14, R42, R12 ;  /* 0x0000002a0e36722b */ /* 0x000fc6000000000c */
[----:B------:R-:W0:Y:S04]  /*08f0*/  LDS.128 R20, [R11+0x10] ;  /* 0x000010000b147984 */ /* 0x000e280000000c00 */
[----:B------:R-:W1:Y:S04]  /*0900*/  LDS.64 R38, [R29+UR5+0x2200] ;  /* 0x002200051d267984 */ /* 0x000e680008000a00 */
[----:B------:R-:W2:Y:S01]  /*0910*/  LDS.128 R12, [R7+0x10] ;  /* 0x00001000070c7984 */ /* 0x000ea20000000c00 */
[----:B------:R-:W-:-:S03]  /*0920*/  DFMA R50, R26, R42, R24 ;  /* 0x0000002a1a32722b */ /* 0x000fc60000000018 */
[----:B------:R-:W3:Y:S01]  /*0930*/  LDS.128 R24, [R9+0x10] ;  /* 0x0000100009187984 */ /* 0x000ee20000000c00 */
[----:B------:R-:W-:-:S03]  /*0940*/  DFMA R44, R18, R42, R44 ;  /* 0x0000002a122c722b */ /* 0x000fc6000000002c */
[----:B------:R-:W-:Y:S01]  /*0950*/  LDS.64 R42, [R29+0x3e00] ;  /* 0x003e00001d2a7984 */ /* 0x000fe20000000a00 */
[-C--:B0-----:R-:W-:Y:S02]  /*0960*/  DFMA R48, R40, R20.reuse, R48 ;  /* 0x000000142830722b */ /* 0x081fe40000000030 */
[----:B-1----:R-:W-:Y:S02]  /*0970*/  DFMA R52, R38, R20, R52 ;  /* 0x000000142634722b */ /* 0x002fe40000000034 */
[-C--:B--2---:R-:W-:Y:S01]  /*0980*/  DFMA R20, R40, R12.reuse, R16 ;  /* 0x0000000c2814722b */ /* 0x084fe20000000010 */
[----:B------:R-:W0:Y:S01]  /*0990*/  LDS.128 R16, [R35+0x10] ;  /* 0x0000100023107984 */ /* 0x000e220000000c00 */
[----:B------:R-:W-:Y:S02]  /*09a0*/  DFMA R54, R38, R12, R54 ;  /* 0x0000000c2636722b */ /* 0x000fe40000000036 */
[-C--:B---3--:R-:W-:Y:S01]  /*09b0*/  DFMA R46, R40, R24.reuse, R46 ;  /* 0x00000018282e722b */ /* 0x088fe2000000002e */
[----:B------:R-:W1:Y:S01]  /*09c0*/  LDS.64 R12, [R29+UR5+0x2300] ;  /* 0x002300051d0c7984 */ /* 0x000e620008000a00 */
[----:B------:R-:W-:-:S03]  /*09d0*/  DFMA R50, R38, R24, R50 ;  /* 0x000000182632722b */ /* 0x000fc60000000032 */
[----:B------:R-:W2:Y:S01]  /*09e0*/  LDS.64 R24, [R29+0x2300] ;  /* 0x002300001d187984 */ /* 0x000ea20000000a00 */
[-C--:B0-----:R-:W-:Y:S02]  /*09f0*/  DFMA R44, R38, R16.reuse, R44 ;  /* 0x00000010262c722b */ /* 0x081fe4000000002c */
[----:B------:R-:W-:Y:S01]  /*0a00*/  DFMA R36, R40, R16, R36 ;  /* 0x000000102824722b */ /* 0x000fe20000000024 */
[----:B------:R-:W-:Y:S01]  /*0a10*/  LDS.64 R38, [R29+UR5+0x2400] ;  /* 0x002400051d267984 */ /* 0x000fe20008000a00 */
[-C--:B-1----:R-:W-:Y:S02]  /*0a20*/  DFMA R52, R22, R12.reuse, R52 ;  /* 0x0000000c1634722b */ /* 0x082fe40000000034 */
[----:B------:R-:W-:Y:S01]  /*0a30*/  DFMA R50, R26, R12, R50 ;  /* 0x0000000c1a32722b */ /* 0x000fe20000000032 */
[----:B------:R-:W-:Y:S01]  /*0a40*/  LDS.64 R40, [R29+0x2400] ;  /* 0x002400001d287984 */ /* 0x000fe20000000a00 */
[-C--:B--2---:R-:W-:Y:S02]  /*0a50*/  DFMA R48, R22, R24.reuse, R48 ;  /* 0x000000181630722b */ /* 0x084fe40000000030 */
[C---:B------:R-:W-:Y:S01]  /*0a60*/  DFMA R16, R14.reuse, R24, R20 ;  /* 0x000000180e10722b */ /* 0x040fe20000000014 */
[----:B------:R-:W0:Y:S01]  /*0a70*/  LDS.128 R20, [R11+0x20] ;  /* 0x000020000b147984 */ /* 0x000e220000000c00 */
[----:B------:R-:W-:-:S02]  /*0a80*/  DFMA R54, R14, R12, R54 ;  /* 0x0000000c0e36722b */ /* 0x000fc40000000036 */
[----:B------:R-:W-:Y:S01]  /*0a90*/  DFMA R44, R18, R12, R44 ;  /* 0x0000000c122c722b */ /* 0x000fe2000000002c */
[----:B------:R-:W1:Y:S01]  /*0aa0*/  LDS.128 R12, [R7+0x20] ;  /* 0x00002000070c7984 */ /* 0x000e620000000c00 */
[-C--:B------:R-:W-:Y:S02]  /*0ab0*/  DFMA R46, R26, R24.reuse, R46 ;  /* 0x000000181a2e722b */ /* 0x080fe4000000002e */
[----:B------:R-:W-:Y:S01]  /*0ac0*/  DFMA R36, R18, R24, R36 ;  /* 0x000000181224722b */ /* 0x000fe20000000024 */
[----:B------:R-:W2:Y:S01]  /*0ad0*/  LDS.128 R24, [R9+0x20] ;  /* 0x0000200009187984 */ /* 0x000ea20000000c00 */
[-C--:B0-----:R-:W-:Y:S02]  /*0ae0*/  DFMA R48, R40, R20.reuse, R48 ;  /* 0x000000142830722b */ /* 0x081fe40000000030 */
[----:B------:R-:W-:Y:S02]  /*0af0*/  DFMA R52, R38, R20, R52 ;  /* 0x000000142634722b */ /* 0x000fe40000000034 */
[-C--:B-1----:R-:W-:Y:S01]  /*0b00*/  DFMA R20, R40, R12.reuse, R16 ;  /* 0x0000000c2814722b */ /* 0x082fe20000000010 */
[----:B------:R-:W0:Y:S01]  /*0b10*/  LDS.128 R16, [R35+0x20] ;  /* 0x0000200023107984 */ /* 0x000e220000000c00 */
[----:B------:R-:W-:-:S02]  /*0b20*/  DFMA R54, R38, R12, R54 ;  /* 0x0000000c2636722b */ /* 0x000fc40000000036 */
[-C--:B--2---:R-:W-:Y:S01]  /*0b30*/  DFMA R46, R40, R24.reuse, R46 ;  /* 0x00000018282e722b */ /* 0x084fe2000000002e */
        /* <DEDUP_REMOVED lines=245> */
[----:B------:R-:W-:Y:S01]  /*1a90*/  LDS.64 R40, [R29+0x3a00] ;  /* 0x003a00001d287984 */ /* 0x000fe20000000a00 */
[-C--:B-1----:R-:W-:Y:S02]  /*1aa0*/  DFMA R50, R26, R12.reuse, R50 ;  /* 0x0000000c1a32722b */ /* 0x082fe40000000032 */
[C---:B------:R-:W-:Y:S01]  /*1ab0*/  DFMA R52, R22.reuse, R12, R52 ;  /* 0x0000000c1634722b */ /* 0x040fe20000000034 */
[----:B------:R-:W-:Y:S01]  /*1ac0*/  LDS.64 R38, [R29+UR5+0x3a00] ;  /* 0x003a00051d267984 */ /* 0x000fe20008000a00 */
[-C--:B--2---:R-:W-:Y:S02]  /*1ad0*/  DFMA R48, R22, R24.reuse, R48 ;  /* 0x000000181630722b */ /* 0x084fe40000000030 */
[----:B------:R-:W-:-:S02]  /*1ae0*/  DFMA R46, R26, R24, R46 ;  /* 0x000000181a2e722b */ /* 0x000fc4000000002e */
[-C--:B------:R-:W-:Y:S02]  /*1af0*/  DFMA R16, R14, R24.reuse, R20 ;  /* 0x000000180e10722b */ /* 0x080fe40000000014 */
[----:B------:R-:W-:Y:S01]  /*1b00*/  DFMA R36, R18, R24, R36 ;  /* 0x000000181224722b */ /* 0x000fe20000000024 */
[----:B------:R-:W-:Y:S01]  /*1b10*/  LDS.128 R20, [R11+0xd0] ;  /* 0x0000d0000b147984 */ /* 0x000fe20000000c00 */
[-C--:B------:R-:W-:Y:S02]  /*1b20*/  DFMA R54, R14, R12.reuse, R54 ;  /* 0x0000000c0e36722b */ /* 0x080fe40000000036 */
[----:B------:R-:W-:Y:S01]  /*1b30*/  DFMA R44, R18, R12, R44 ;  /* 0x0000000c122c722b */ /* 0x000fe2000000002c */
[----:B------:R-:W0:Y:S04]  /*1b40*/  LDS.128 R24, [R9+0xd0] ;  /* 0x0000d00009187984 */ /* 0x000e280000000c00 */
[----:B------:R-:W1:Y:S01]  /*1b50*/  LDS.128 R12, [R7+0xd0] ;  /* 0x0000d000070c7984 */ /* 0x000e620000000c00 */
[----:B0-----:R-:W-:-:S02]  /*1b60*/  DFMA R46, R40, R24, R46 ;  /* 0x00000018282e722b */ /* 0x001fc4000000002e */
[----:B------:R-:W-:Y:S02]  /*1b70*/  DFMA R50, R38, R24, R50 ;  /* 0x000000182632722b */ /* 0x000fe40000000032 */
[-C--:B-1----:R-:W-:Y:S01]  /*1b80*/  DFMA R24, R40, R12.reuse, R16 ;  /* 0x0000000c2818722b */ /* 0x082fe20000000010 */
[----:B------:R-:W0:Y:S01]  /*1b90*/  LDS.128 R16, [R35+0xd0] ;  /* 0x0000d00023107984 */ /* 0x000e220000000c00 */
[----:B------:R-:W-:-:S03]  /*1ba0*/  DFMA R54, R38, R12, R54 ;  /* 0x0000000c2636722b */ /* 0x000fc60000000036 */
[----:B------:R-:W1:Y:S01]  /*1bb0*/  LDS.64 R12, [R29+UR5+0x3b00] ;  /* 0x003b00051d0c7984 */ /* 0x000e620008000a00 */
[-C--:B------:R-:W-:Y:S02]  /*1bc0*/  DFMA R48, R40, R20.reuse, R48 ;  /* 0x000000142830722b */ /* 0x080fe40000000030 */
[----:B------:R-:W-:Y:S02]  /*1bd0*/  DFMA R52, R38, R20, R52 ;  /* 0x000000142634722b */ /* 0x000fe40000000034 */
[-C--:B0-----:R-:W-:Y:S02]  /*1be0*/  DFMA R36, R40, R16.reuse, R36 ;  /* 0x000000102824722b */ /* 0x081fe40000000024 */
[----:B------:R-:W-:Y:S01]  /*1bf0*/  DFMA R44, R38, R16, R44 ;  /* 0x00000010262c722b */ /* 0x000fe2000000002c */
[----:B------:R-:W-:Y:S04]  /*1c00*/  LDS.64 R40, [R29+0x3c00] ;  /* 0x003c00001d287984 */ /* 0x000fe80000000a00 */
[----:B------:R-:W0:Y:S01]  /*1c10*/  LDS.64 R16, [R29+0x3b00] ;  /* 0x003b00001d107984 */ /* 0x000e220000000a00 */
[----:B-1----:R-:W-:-:S02]  /*1c20*/  DFMA R52, R22, R12, R52 ;  /* 0x0000000c1634722b */ /* 0x002fc40000000034 */
[----:B------:R-:W-:Y:S01]  /*1c30*/  DFMA R44, R18, R12, R44 ;  /* 0x0000000c122c722b */ /* 0x000fe2000000002c */
[----:B------:R-:W-:Y:S01]  /*1c40*/  LDS.64 R38, [R29+UR5+0x3c00] ;  /* 0x003c00051d267984 */ /* 0x000fe20008000a00 */
[-C--:B0-----:R-:W-:Y:S02]  /*1c50*/  DFMA R48, R22, R16.reuse, R48 ;  /* 0x000000101630722b */ /* 0x081fe40000000030 */
[-C--:B------:R-:W-:Y:S01]  /*1c60*/  DFMA R46, R26, R16.reuse, R46 ;  /* 0x000000101a2e722b */ /* 0x080fe2000000002e */
[----:B------:R-:W0:Y:S01]  /*1c70*/  LDS.128 R20, [R11+0xe0] ;  /* 0x0000e0000b147984 */ /* 0x000e220000000c00 */
[-C--:B------:R-:W-:Y:S02]  /*1c80*/  DFMA R24, R14, R16.reuse, R24 ;  /* 0x000000100e18722b */ /* 0x080fe40000000018 */
[----:B------:R-:W-:Y:S01]  /*1c90*/  DFMA R36, R18, R16, R36 ;  /* 0x000000101224722b */ /* 0x000fe20000000024 */
[----:B------:R-:W1:Y:S01]  /*1ca0*/  LDS.128 R16, [R7+0xe0] ;  /* 0x0000e00007107984 */ /* 0x000e620000000c00 */
[----:B------:R-:W-:-:S02]  /*1cb0*/  DFMA R50, R26, R12, R50 ;  /* 0x0000000c1a32722b */ /* 0x000fc40000000032 */
[-C--:B0-----:R-:W-:Y:S02]  /*1cc0*/  DFMA R48, R40, R20.reuse, R48 ;  /* 0x000000142830722b */ /* 0x081fe40000000030 */
[----:B------:R-:W-:Y:S02]  /*1cd0*/  DFMA R52, R38, R20, R52 ;  /* 0x000000142634722b */ /* 0x000fe40000000034 */
[----:B-1----:R-:W-:Y:S01]  /*1ce0*/  DFMA R20, R40, R16, R24 ;  /* 0x000000102814722b */ /* 0x002fe20000000018 */
[----:B------:R-:W0:Y:S01]  /*1cf0*/  LDS.128 R24, [R35+0xe0] ;  /* 0x0000e00023187984 */ /* 0x000e220000000c00 */
[----:B------:R-:W-:-:S03]  /*1d00*/  DFMA R54, R14, R12, R54 ;  /* 0x0000000c0e36722b */ /* 0x000fc60000000036 */
[----:B------:R-:W1:Y:S05]  /*1d10*/  LDS.128 R12, [R9+0xe0] ;  /* 0x0000e000090c7984 */ /* 0x000e6a0000000c00 */
[----:B------:R-:W-:Y:S01]  /*1d20*/  DFMA R54, R38, R16, R54 ;  /* 0x000000102636722b */ /* 0x000fe20000000036 */
[----:B------:R-:W2:Y:S01]  /*1d30*/  LDS.64 R16, [R29+UR5+0x3d00] ;  /* 0x003d00051d107984 */ /* 0x000ea20008000a00 */
[-C--:B0-----:R-:W-:Y:S02]  /*1d40*/  DFMA R36, R40, R24.reuse, R36 ;  /* 0x000000182824722b */ /* 0x081fe40000000024 */
[----:B------:R-:W-:Y:S01]  /*1d50*/  DFMA R44, R38, R24, R44 ;  /* 0x00000018262c722b */ /* 0x000fe2000000002c */
[----:B------:R-:W0:Y:S01]  /*1d60*/  LDS.64 R24, [R29+0x3d00] ;  /* 0x003d00001d187984 */ /* 0x000e220000000a00 */
[----:B-1----:R-:W-:-:S02]  /*1d70*/  DFMA R46, R40, R12, R46 ;  /* 0x0000000c282e722b */ /* 0x002fc4000000002e */
[----:B------:R-:W-:Y:S01]  /*1d80*/  DFMA R50, R38, R12, R50 ;  /* 0x0000000c2632722b */ /* 0x000fe20000000032 */
[----:B------:R-:W-:Y:S01]  /*1d90*/  LDS.64 R40, [R29+UR5+0x3e00] ;  /* 0x003e00051d287984 */ /* 0x000fe20008000a00 */
[----:B--2---:R-:W-:-:S03]  /*1da0*/  DFMA R52, R22, R16, R52 ;  /* 0x000000101634722b */ /* 0x004fc60000000034 */
[----:B------:R-:W-:Y:S03]  /*1db0*/  LDS.64 R38, [R29+0x3f00] ;  /* 0x003f00001d267984 */ /* 0x000fe60000000a00 */
[-C--:B------:R-:W-:Y:S02]  /*1dc0*/  DFMA R50, R14, R16.reuse, R50 ;  /* 0x000000100e32722b */ /* 0x080fe40000000032 */
[----:B------:R-:W-:Y:S02]  /*1dd0*/  DFMA R54, R18, R16, R54 ;  /* 0x000000101236722b */ /* 0x000fe40000000036 */
[-C--:B0-----:R-:W-:Y:S01]  /*1de0*/  DFMA R46, R14, R24.reuse, R46 ;  /* 0x000000180e2e722b */ /* 0x081fe2000000002e */
[----:B------:R-:W0:Y:S01]  /*1df0*/  LDS.128 R12, [R11+0xf0] ;  /* 0x0000f0000b0c7984 */ /* 0x000e220000000c00 */
[-C--:B------:R-:W-:Y:S02]  /*1e00*/  DFMA R48, R22, R24.reuse, R48 ;  /* 0x000000181630722b */ /* 0x080fe40000000030 */
[----:B------:R-:W-:-:S02]  /*1e10*/  DFMA R20, R18, R24, R20 ;  /* 0x000000181214722b */ /* 0x000fc40000000014 */
[C---:B------:R-:W-:Y:S02]  /*1e20*/  DFMA R24, R26.reuse, R24, R36 ;  /* 0x000000181a18722b */ /* 0x040fe40000000024 */
[----:B------:R-:W-:Y:S01]  /*1e30*/  DFMA R26, R26, R16, R44 ;  /* 0x000000101a1a722b */ /* 0x000fe2000000002c */
[----:B------:R-:W1:Y:S04]  /*1e40*/  LDS.128 R16, [R9+0xf0] ;  /* 0x0000f00009107984 */ /* 0x000e680000000c00 */
[----:B------:R-:W2:Y:S01]  /*1e50*/  LDS.64 R44, [R29+UR5+0x3f00] ;  /* 0x003f00051d2c7984 */ /* 0x000ea20008000a00 */
[-C--:B0-----:R-:W-:Y:S02]  /*1e60*/  DFMA R48, R42, R12.reuse, R48 ;  /* 0x0000000c2a30722b */ /* 0x081fe40000000030 */
[----:B------:R-:W-:-:S02]  /*1e70*/  DFMA R52, R40, R12, R52 ;  /* 0x0000000c2834722b */ /* 0x000fc40000000034 */
[-C--:B-1----:R-:W-:Y:S02]  /*1e80*/  DFMA R46, R42, R16.reuse, R46 ;  /* 0x000000102a2e722b */ /* 0x082fe4000000002e */
[----:B------:R-:W-:Y:S02]  /*1e90*/  DFMA R50, R40, R16, R50 ;  /* 0x000000102832722b */ /* 0x000fe40000000032 */
[C---:B------:R-:W-:Y:S02]  /*1ea0*/  DFMA R16, R14.reuse, R38, R48 ;  /* 0x000000260e10722b */ /* 0x040fe40000000030 */
[----:B--2---:R-:W-:Y:S01]  /*1eb0*/  DFMA R36, R14, R44, R52 ;  /* 0x0000002c0e24722b */ /* 0x004fe20000000034 */
[----:B------:R-:W0:Y:S01]  /*1ec0*/  LDS.128 R12, [R7+0xf0] ;  /* 0x0000f000070c7984 */ /* 0x000e220000000c00 */
[----:B------:R-:W-:Y:S01]  /*1ed0*/  UIADD3 UR6, UPT, UPT, UR6, 0x1, URZ ;  /* 0x0000000106067890 */ /* 0x000fe2000fffe0ff */
[-C--:B0-----:R-:W-:Y:S02]  /*1ee0*/  DFMA R48, R42, R12.reuse, R20 ;  /* 0x0000000c2a30722b */ /* 0x081fe40000000014 */
[----:B------:R-:W0:Y:S01]  /*1ef0*/  LDS.128 R20, [R35+0xf0] ;  /* 0x0000f00023147984 */ /* 0x000e220000000c00 */
[----:B------:R-:W-:Y:S01]  /*1f00*/  DFMA R54, R40, R12, R54 ;  /* 0x0000000c2836722b */ /* 0x000fe20000000036 */
[----:B------:R-:W-:Y:S01]  /*1f10*/  UISETP.NE.AND UP0, UPT, UR6, URZ, UPT ;  /* 0x000000ff0600728c */ /* 0x000fe2000bf05270 */
[----:B------:R-:W-:-:S02]  /*1f20*/  DFMA R46, R18, R38, R46 ;  /* 0x00000026122e722b */ /* 0x000fc4000000002e */
[----:B------:R-:W-:Y:S02]  /*1f30*/  DFMA R52, R18, R44, R50 ;  /* 0x0000002c1234722b */ /* 0x000fe40000000032 */
[C---:B------:R-:W-:Y:S02]  /*1f40*/  DFMA R18, R14.reuse, R38, R48 ;  /* 0x000000260e12722b */ /* 0x040fe40000000030 */
[----:B------:R-:W-:Y:S01]  /*1f50*/  DFMA R50, R14, R44, R54 ;  /* 0x0000002c0e32722b */ /* 0x000fe20000000036 */
[----:B------:R-:W-:Y:S01]  /*1f60*/  VIADD R2, R2, 0x20 ;  /* 0x0000002002027836 */ /* 0x000fe20000000000 */
[----:B------:R-:W-:Y:S01]  /*1f70*/  IADD3 R6, PT, PT, R6, 0x20, RZ ;  /* 0x0000002006067810 */ /* 0x000fe20007ffe0ff */
[----:B------:R-:W-:Y:S01]  /*1f80*/  VIADD R5, R5, 0x20 ;  /* 0x0000002005057836 */ /* 0x000fe20000000000 */
[----:B------:R-:W-:Y:S01]  /*1f90*/  IADD3 R4, PT, PT, R4, 0x20, RZ ;  /* 0x0000002004047810 */ /* 0x000fe20007ffe0ff */
[C---:B------:R-:W-:Y:S01]  /*1fa0*/  IMAD R30, R3.reuse, 0x20, R30 ;  /* 0x00000020031e7824 */ /* 0x040fe200078e021e */
[C---:B------:R-:W-:Y:S01]  /*1fb0*/  LEA R28, R3.reuse, R28, 0x5 ;  /* 0x0000001c031c7211 */ /* 0x040fe200078e28ff */
[C---:B------:R-:W-:Y:S01]  /*1fc0*/  IMAD R8, R3.reuse, 0x20, R8 ;  /* 0x0000002003087824 */ /* 0x040fe200078e0208 */
[----:B------:R-:W-:Y:S01]  /*1fd0*/  LEA R10, R3, R10, 0x5 ;  /* 0x0000000a030a7211 */ /* 0x000fe200078e28ff */
[----:B0-----:R-:W-:-:S02]  /*1fe0*/  DFMA R24, R42, R20, R24 ;  /* 0x000000142a18722b */ /* 0x001fc40000000018 */
[----:B------:R-:W-:-:S06]  /*1ff0*/  DFMA R26, R40, R20, R26 ;  /* 0x00000014281a722b */ /* 0x000fcc000000001a */
[C---:B------:R-:W-:Y:S02]  /*2000*/  DFMA R38, R22.reuse, R38, R24 ;  /* 0x000000261626722b */ /* 0x040fe40000000018 */
[----:B------:R-:W-:Y:S01]  /*2010*/  DFMA R44, R22, R44, R26 ;  /* 0x0000002c162c722b */ /* 0x000fe2000000001a */
[----:B------:R-:W-:Y:S06]  /*2020*/  BAR.SYNC.DEFER_BLOCKING 0x0 ;  /* 0x0000000000007b1d */ /* 0x000fec0000010000 */
[----:B------:R-:W-:Y:S05]  /*2030*/  BRA.U UP0, `(.L_x_1) ;  /* 0xffffffe100e47547 */ /* 0x000fea000b83ffff */
.L_x_0:
[----:B------:R-:W1:Y:S01]  /*2040*/  S2R R5, SR_TID.Y ;  /* 0x0000000000057919 */ /* 0x000e620000002200 */
[----:B------:R-:W5:Y:S01]  /*2050*/  LDC R9, c[0x0][0x380] ;  /* 0x0000e000ff097b82 */ /* 0x000f620000000800 */
[----:B------:R-:W3:Y:S01]  /*2060*/  LDCU UR5, c[0x0][0x364] ;  /* 0x00006c80ff0577ac */ /* 0x000ee20008000800 */
[----:B--2---:R-:W2:Y:S01]  /*2070*/  S2R R13, SR_TID.X ;  /* 0x00000000000d7919 */ /* 0x004ea20000002100 */
[----:B0-----:R-:W-:-:S05]  /*2080*/  USHF.L.U32 UR8, UR8, 0x3, URZ ;  /* 0x0000000308087899 */ /* 0x001fca00080006ff */
[----:B------:R-:W0:Y:S01]  /*2090*/  LDC.64 R2, c[0x0][0x398] ;  /* 0x0000e600ff027b82 */ /* 0x000e220000000a00 */
[----:B-1----:R-:W-:-:S05]  /*20a0*/  IMAD R0, R0, 0x20, R5 ;  /* 0x0000002000007824 */ /* 0x002fca00078e0205 */
[C---:B---3--:R-:W-:Y:S01]  /*20b0*/  IADD3 R4, PT, PT, R0.reuse, UR5, RZ ;  /* 0x0000000500047c10 */ /* 0x048fe2000fffe0ff */
[----:B-----5:R-:W-:-:S04]  /*20c0*/  IMAD R0, R0, R9, UR4 ;  /* 0x0000000400007e24 */ /* 0x020fc8000f8e0209 */
[----:B------:R-:W-:Y:S01]  /*20d0*/  VIADD R6, R4, UR5 ;  /* 0x0000000504067c36 */ /* 0x000fe20008000000 */
[----:B--2---:R-:W-:Y:S01]  /*20e0*/  IADD3 R5, PT, PT, R0, R13, RZ ;  /* 0x0000000d00057210 */ /* 0x004fe20007ffe0ff */
[----:B------:R-:W-:Y:S02]  /*20f0*/  IMAD R0, R4, R9, UR4 ;  /* 0x0000000404007e24 */ /* 0x000fe4000f8e0209 */
[----:B------:R-:W-:Y:S02]  /*2100*/  VIADD R7, R6, UR5 ;  /* 0x0000000506077c36 */ /* 0x000fe40008000000 */
[----:B0-----:R-:W-:-:S04]  /*2110*/  IMAD.WIDE R4, R5, 0x8, R2 ;  /* 0x0000000805047825 */ /* 0x001fc800078e0202 */
[----:B------:R-:W-:Y:S01]  /*2120*/  IMAD R8, R7, R9, UR4 ;  /* 0x0000000407087e24 */ /* 0x000fe2000f8e0209 */
[----:B------:R-:W-:Y:S01]  /*2130*/  IADD3 R7, PT, PT, R0, R13, RZ ;  /* 0x0000000d00077210 */ /* 0x000fe20007ffe0ff */
[----:B------:R-:W-:Y:S01]  /*2140*/  IMAD R6, R6, R9, UR4 ;  /* 0x0000000406067e24 */ /* 0x000fe2000f8e0209 */
[----:B------:R-:W-:Y:S01]  /*2150*/  IADD3 R10, P0, PT, R4, UR8, RZ ;  /* 0x00000008040a7c10 */ /* 0x000fe2000ff1e0ff */
[----:B------:R-:W-:Y:S02]  /*2160*/  STG.E.64 desc[UR10][R4.64], R16 ;  /* 0x0000001004007986 */ /* 0x000fe4000c101b0a */
[----:B------:R-:W-:Y:S01]  /*2170*/  IMAD.IADD R9, R6, 0x1, R13 ;  /* 0x0000000106097824 */ /* 0x000fe200078e020d */
[----:B------:R-:W-:Y:S01]  /*2180*/  IADD3 R13, PT, PT, R8, R13, RZ ;  /* 0x0000000d080d7210 */ /* 0x000fe20007ffe0ff */
[----:B------:R-:W-:Y:S01]  /*2190*/  IMAD.WIDE R6, R7, 0x8, R2 ;  /* 0x0000000807067825 */ /* 0x000fe200078e0202 */
[----:B------:R-:W-:-:S03]  /*21a0*/  IADD3.X R11, PT, PT, RZ, R5, RZ, P0, !PT ;  /* 0x00000005ff0b7210 */ /* 0x000fc600007fe4ff */
[--C-:B------:R-:W-:Y:S01]  /*21b0*/  IMAD.WIDE R8, R9, 0x8, R2.reuse ;  /* 0x0000000809087825 */ /* 0x100fe200078e0202 */
[----:B----4-:R-:W-:Y:S01]  /*21c0*/  IADD3 R12, P0, PT, R6, UR8, RZ ;  /* 0x00000008060c7c10 */ /* 0x010fe2000ff1e0ff */
[----:B------:R-:W-:Y:S02]  /*21d0*/  STG.E.64 desc[UR10][R10.64], R36 ;  /* 0x000000240a007986 */ /* 0x000fe4000c101b0a */
[----:B------:R-:W-:Y:S01]  /*21e0*/  IMAD.WIDE R2, R13, 0x8, R2 ;  /* 0x000000080d027825 */ /* 0x000fe200078e0202 */
[----:B------:R-:W-:Y:S01]  /*21f0*/  IADD3 R14, P1, PT, R8, UR8, RZ ;  /* 0x00000008080e7c10 */ /* 0x000fe2000ff3e0ff */
[----:B------:R-:W-:Y:S02]  /*2200*/  STG.E.64 desc[UR10][R6.64], R46 ;  /* 0x0000002e06007986 */ /* 0x000fe4000c101b0a */
[----:B------:R-:W-:Y:S01]  /*2210*/  IMAD.X R13, RZ, RZ, R7, P0 ;  /* 0x000000ffff0d7224 */ /* 0x000fe200000e0607 */
[----:B------:R-:W-:Y:S02]  /*2220*/  IADD3 R20, P0, PT, R2, UR8, RZ ;  /* 0x0000000802147c10 */ /* 0x000fe4000ff1e0ff */
[----:B------:R-:W-:-:S02]  /*2230*/  IADD3.X R15, PT, PT, RZ, R9, RZ, P1, !PT ;  /* 0x00000009ff0f7210 */ /* 0x000fc40000ffe4ff */
[----:B------:R-:W-:Y:S01]  /*2240*/  IADD3.X R21, PT, PT, RZ, R3, RZ, P0, !PT ;  /* 0x00000003ff157210 */ /* 0x000fe200007fe4ff */
[----:B------:R-:W-:Y:S04]  /*2250*/  STG.E.64 desc[UR10][R12.64], R52 ;  /* 0x000000340c007986 */ /* 0x000fe8000c101b0a */
[----:B------:R-:W-:Y:S04]  /*2260*/  STG.E.64 desc[UR10][R8.64], R18 ;  /* 0x0000001208007986 */ /* 0x000fe8000c101b0a */
[----:B------:R-:W-:Y:S04]  /*2270*/  STG.E.64 desc[UR10][R14.64], R50 ;  /* 0x000000320e007986 */ /* 0x000fe8000c101b0a */
[----:B------:R-:W-:Y:S04]  /*2280*/  STG.E.64 desc[UR10][R2.64], R38 ;  /* 0x0000002602007986 */ /* 0x000fe8000c101b0a */
[----:B------:R-:W-:Y:S01]  /*2290*/  STG.E.64 desc[UR10][R20.64], R44 ;  /* 0x0000002c14007986 */ /* 0x000fe2000c101b0a */
[----:B------:R-:W-:Y:S05]  /*22a0*/  EXIT ;  /* 0x000000000000794d */ /* 0x000fea0003800000 */
.L_x_2:
[----:B------:R-:W-:-:S00]  /*22b0*/  BRA `(.L_x_2) ;  /* 0xfffffffc00fc7947 */ /* 0x000fc0000383ffff */
[----:B------:R-:W-:-:S00]  /*22c0*/  NOP ;  /* 0x0000000000007918 */ /* 0x000fc00000000000 */
        /* <DEDUP_REMOVED lines=11> */
.L_x_3:


//--------------------- .nv.shared._Z16block_mul_kerneliiPdS_S_ --------------------------
	.section	.nv.shared._Z16block_mul_kerneliiPdS_S_,"aw",@nobits
	.sectionflags	@""
	.align	16
	.zero		1024


//--------------------- .nv.shared.reserved.0     --------------------------
	.section	.nv.shared.reserved.0,"aw",@nobits
	.weak		__nv_reservedSMEM_offset_0_alias
	.size		__nv_reservedSMEM_offset_0_alias, 0, 64
	.other		__nv_reservedSMEM_offset_0_alias,@"STO_CUDA_RESERVED_SHARED STV_DEFAULT"
__nv_reservedSMEM_offset_0_alias:
	.zero		0
	.zero		64


//--------------------- .nv.constant0._Z16block_mul_kerneliiPdS_S_ --------------------------
	.section	.nv.constant0._Z16block_mul_kerneliiPdS_S_,"a",@progbits
	.sectionflags	@""
	.align	4
.nv.constant0._Z16block_mul_kerneliiPdS_S_:
	.zero		928


//--------------------- SYMBOLS --------------------------

	.type		.nv.reservedSmem.offset0,@object
	.size		.nv.reservedSmem.offset0,0x4
	.type		.nv.reservedSmem.cap,@object
	.size		.nv.reservedSmem.cap,0x4
